def attn_fwd(
    Q,
    K,
    V,
    Out,
    Lse,
    sm_scale,
    stride_qz,
    stride_qh,
    stride_qm,
    stride_qk,
    stride_kz,
    stride_kh,
    stride_kn,
    stride_kk,
    stride_vz,
    stride_vh,
    stride_vn,
    stride_vk,
    stride_oz,
    stride_oh,
    stride_om,
    stride_ok,
    seqlen_q,
    seqlen_k,
    BLOCK_M: tl.constexpr,
    BLOCK_N: tl.constexpr,
    HEAD_DIM: tl.constexpr,
    CAUSAL: tl.constexpr,
):
    start_m = tl.program_id(0)
    off_hz = tl.program_id(1)
    q_off = off_hz * stride_qh
    k_off = off_hz * stride_kh
    v_off = off_hz * stride_vh
    offs_m = start_m * BLOCK_M + tl.arange(0, BLOCK_M)
    offs_d = tl.arange(0, HEAD_DIM)
    offs_n = tl.arange(0, BLOCK_N)
    q_ptrs = Q + q_off + offs_m[:, None] * stride_qm + offs_d[None, :] * stride_qk
    k_ptrs = K + k_off + offs_d[:, None] * stride_kk + offs_n[None, :] * stride_kn
    v_ptrs = V + v_off + offs_n[:, None] * stride_vn + offs_d[None, :] * stride_vk
    m_i = tl.full([BLOCK_M], float("-inf"), dtype=tl.float32)
    l_i = tl.zeros([BLOCK_M], dtype=tl.float32) + 1.0
    acc = tl.zeros([BLOCK_M, HEAD_DIM], dtype=tl.float32)
    q = tl.load(q_ptrs)
    acc, l_i, m_i = _attn_fwd_inner(
        acc,
        l_i,
        m_i,
        q,
        k_ptrs,
        v_ptrs,
        sm_scale,
        stride_kn,
        stride_vn,
        start_m,
        seqlen_k,
        BLOCK_M,
        BLOCK_N,
        HEAD_DIM,
        CAUSAL,
    )
    acc = acc / l_i[:, None]
    lse = m_i + tl.math.log2(l_i) / 1.4426950408889634
    o_ptrs = (
        Out
        + off_hz * stride_oh
        + offs_m[:, None] * stride_om
        + offs_d[None, :] * stride_ok
    )
    tl.store(o_ptrs, acc.to(Out.dtype.element_ty))
    tl.store(Lse + off_hz * seqlen_q + offs_m, lse)

# config = {"BLOCK_M": 128, "BLOCK_N": 16, "HEAD_DIM": 32, "arch": "sm_100", "causal": false, "dtype": "fp16", "num_stages": 2, "num_warps": 8}
# arch = sm_100


// ===== COMPILED SASS (sm_100a) =====

	.target	sm_100a

	.elftype	@"ET_EXEC"


//--------------------- .note.nv.tkinfo           --------------------------
	.section	.note.nv.tkinfo,"",@"SHT_NOTE"
	.sectionflags	@"SHF_NOTE_NV_TKINFO"
	.tkinfo
        /*0018*/ 	.word	0x00000081
        /*0030*/ 	.string	""
        /*0030*/ 	.string	"ptxas-blackwell"
        /*0030*/ 	.string	"Cuda compilation tools, release 12.9, V12.9.86"
        /*0030*/ 	.string	"Build cuda_12.9.r12.9/compiler.36037853_0"
        /*0030*/ 	.string	"-v  -suppress-debug-info  -lineinfo  -arch sm_100a "



//--------------------- .note.nv.cuver            --------------------------
	.section	.note.nv.cuver,"",@"SHT_NOTE"
	.sectionflags	@"SHF_NOTE_NV_CUVER"
        /*0018*/ 	.short	0x0001
        /*001a*/ 	.short	0x0064
        /*001c*/ 	.short	0x0001
        /*001e*/ 	.short	0x0000
        /*0020*/ 	.short	0x0001
        /*0022*/ 	.short	0x0000


//--------------------- .nv.info                  --------------------------
	.section	.nv.info,"",@"SHT_CUDA_INFO"
	.align	4


	//----- nvinfo : EIATTR_REGCOUNT
	.align		4
        /*0000*/ 	.byte	0x04, 0x2f
        /*0002*/ 	.short	(.L_5 - .L_4)
	.align		4
.L_4:
        /*0004*/ 	.word	index@(attn_fwd)
        /*0008*/ 	.word	0x00000030


	//----- nvinfo : EIATTR_FRAME_SIZE
	.align		4
.L_5:
        /*000c*/ 	.byte	0x04, 0x11
        /*000e*/ 	.short	(.L_7 - .L_6)
	.align		4
.L_6:
        /*0010*/ 	.word	index@($__internal_2_$__cuda_sm10x_tcgen05_guardrail_trap_unallocated_columns_being_dealloced)
        /*0014*/ 	.word	0x00000000


	//----- nvinfo : EIATTR_FRAME_SIZE
	.align		4
.L_7:
        /*0018*/ 	.byte	0x04, 0x11
        /*001a*/ 	.short	(.L_9 - .L_8)
	.align		4
.L_8:
        /*001c*/ 	.word	index@($__internal_1_$__cuda_sm10x_tcgen05_guardrail_trap_phase_invalid_during_alloc)
        /*0020*/ 	.word	0x00000000


	//----- nvinfo : EIATTR_FRAME_SIZE
	.align		4
.L_9:
        /*0024*/ 	.byte	0x04, 0x11
        /*0026*/ 	.short	(.L_11 - .L_10)
	.align		4
.L_10:
        /*0028*/ 	.word	index@($__internal_0_$__cuda_sm10x_tcgen05_guardrail_trap_col_being_dealloced_not_returned_by_alloc)
        /*002c*/ 	.word	0x00000000


	//----- nvinfo : EIATTR_FRAME_SIZE
	.align		4
.L_11:
        /*0030*/ 	.byte	0x04, 0x11
        /*0032*/ 	.short	(.L_13 - .L_12)
	.align		4
.L_12:
        /*0034*/ 	.word	index@(attn_fwd)
        /*0038*/ 	.word	0x00000000


	//----- nvinfo : EIATTR_MIN_STACK_SIZE
	.align		4
.L_13:
        /*003c*/ 	.byte	0x04, 0x12
        /*003e*/ 	.short	(.L_15 - .L_14)
	.align		4
.L_14:
        /*0040*/ 	.word	index@(attn_fwd)
        /*0044*/ 	.word	0x00000000
.L_15:


//--------------------- .nv.info.attn_fwd         --------------------------
	.section	.nv.info.attn_fwd,"",@"SHT_CUDA_INFO"
	.sectionflags	@""
	.align	4


	//----- nvinfo : EIATTR_CUDA_API_VERSION
	.align		4
        /*0000*/ 	.byte	0x04, 0x37
        /*0002*/ 	.short	(.L_17 - .L_16)
.L_16:
        /*0004*/ 	.word	0x00000081


	//----- nvinfo : EIATTR_KPARAM_INFO
	.align		4
.L_17:
        /*0008*/ 	.byte	0x04, 0x17
        /*000a*/ 	.short	(.L_19 - .L_18)
.L_18:
        /*000c*/ 	.word	0x00000000
        /*0010*/ 	.short	0x0019
        /*0012*/ 	.short	0x0080
        /*0014*/ 	.byte	0x00, 0xf4, 0x21, 0x00


	//----- nvinfo : EIATTR_KPARAM_INFO
	.align		4
.L_19:
        /*0018*/ 	.byte	0x04, 0x17
        /*001a*/ 	.short	(.L_21 - .L_20)
.L_20:
        /*001c*/ 	.word	0x00000000
        /*0020*/ 	.short	0x0018
        /*0022*/ 	.short	0x0078
        /*0024*/ 	.byte	0x00, 0xf4, 0x21, 0x00


	//----- nvinfo : EIATTR_KPARAM_INFO
	.align		4
.L_21:
        /*0028*/ 	.byte	0x04, 0x17
        /*002a*/ 	.short	(.L_23 - .L_22)
.L_22:
        /*002c*/ 	.word	0x00000000
        /*0030*/ 	.short	0x0017
        /*0032*/ 	.short	0x0070
        /*0034*/ 	.byte	0x00, 0xf0, 0x11, 0x00


	//----- nvinfo : EIATTR_KPARAM_INFO
	.align		4
.L_23:
        /*0038*/ 	.byte	0x04, 0x17
        /*003a*/ 	.short	(.L_25 - .L_24)
.L_24:
        /*003c*/ 	.word	0x00000000
        /*0040*/ 	.short	0x0016
        /*0042*/ 	.short	0x006c
        /*0044*/ 	.byte	0x00, 0xf0, 0x11, 0x00


	//----- nvinfo : EIATTR_KPARAM_INFO
	.align		4
.L_25:
        /*0048*/ 	.byte	0x04, 0x17
        /*004a*/ 	.short	(.L_27 - .L_26)
.L_26:
        /*004c*/ 	.word	0x00000000
        /*0050*/ 	.short	0x0015
        /*0052*/ 	.short	0x0068
        /*0054*/ 	.byte	0x00, 0xf0, 0x11, 0x00


	//----- nvinfo : EIATTR_KPARAM_INFO
	.align		4
.L_27:
        /*0058*/ 	.byte	0x04, 0x17
        /*005a*/ 	.short	(.L_29 - .L_28)
.L_28:
        /*005c*/ 	.word	0x00000000
        /*0060*/ 	.short	0x0014
        /*0062*/ 	.short	0x0064
        /*0064*/ 	.byte	0x00, 0xf0, 0x11, 0x00


	//----- nvinfo : EIATTR_KPARAM_INFO
	.align		4
.L_29:
        /*0068*/ 	.byte	0x04, 0x17
        /*006a*/ 	.short	(.L_31 - .L_30)
.L_30:
        /*006c*/ 	.word	0x00000000
        /*0070*/ 	.short	0x0013
        /*0072*/ 	.short	0x0060
        /*0074*/ 	.byte	0x00, 0xf0, 0x11, 0x00


	//----- nvinfo : EIATTR_KPARAM_INFO
	.align		4
.L_31:
        /*0078*/ 	.byte	0x04, 0x17
        /*007a*/ 	.short	(.L_33 - .L_32)
.L_32:
        /*007c*/ 	.word	0x00000000
        /*0080*/ 	.short	0x0012
        /*0082*/ 	.short	0x005c
        /*0084*/ 	.byte	0x00, 0xf0, 0x11, 0x00


	//----- nvinfo : EIATTR_KPARAM_INFO
	.align		4
.L_33:
        /*0088*/ 	.byte	0x04, 0x17
        /*008a*/ 	.short	(.L_35 - .L_34)
.L_34:
        /*008c*/ 	.word	0x00000000
        /*0090*/ 	.short	0x0011
        /*0092*/ 	.short	0x0058
        /*0094*/ 	.byte	0x00, 0xf0, 0x11, 0x00


	//----- nvinfo : EIATTR_KPARAM_INFO
	.align		4
.L_35:
        /*0098*/ 	.byte	0x04, 0x17
        /*009a*/ 	.short	(.L_37 - .L_36)
.L_36:
        /*009c*/ 	.word	0x00000000
        /*00a0*/ 	.short	0x0010
        /*00a2*/ 	.short	0x0054
        /*00a4*/ 	.byte	0x00, 0xf0, 0x11, 0x00


	//----- nvinfo : EIATTR_KPARAM_INFO
	.align		4
.L_37:
        /*00a8*/ 	.byte	0x04, 0x17
        /*00aa*/ 	.short	(.L_39 - .L_38)
.L_38:
        /*00ac*/ 	.word	0x00000000
        /*00b0*/ 	.short	0x000f
        /*00b2*/ 	.short	0x0050
        /*00b4*/ 	.byte	0x00, 0xf0, 0x11, 0x00


	//----- nvinfo : EIATTR_KPARAM_INFO
	.align		4
.L_39:
        /*00b8*/ 	.byte	0x04, 0x17
        /*00ba*/ 	.short	(.L_41 - .L_40)
.L_40:
        /*00bc*/ 	.word	0x00000000
        /*00c0*/ 	.short	0x000e
        /*00c2*/ 	.short	0x004c
        /*00c4*/ 	.byte	0x00, 0xf0, 0x11, 0x00


	//----- nvinfo : EIATTR_KPARAM_INFO
	.align		4
.L_41:
        /*00c8*/ 	.byte	0x04, 0x17
        /*00ca*/ 	.short	(.L_43 - .L_42)
.L_42:
        /*00cc*/ 	.word	0x00000000
        /*00d0*/ 	.short	0x000d
        /*00d2*/ 	.short	0x0048
        /*00d4*/ 	.byte	0x00, 0xf0, 0x11, 0x00


	//----- nvinfo : EIATTR_KPARAM_INFO
	.align		4
.L_43:
        /*00d8*/ 	.byte	0x04, 0x17
        /*00da*/ 	.short	(.L_45 - .L_44)
.L_44:
        /*00dc*/ 	.word	0x00000000
        /*00e0*/ 	.short	0x000c
        /*00e2*/ 	.short	0x0044
        /*00e4*/ 	.byte	0x00, 0xf0, 0x11, 0x00


	//----- nvinfo : EIATTR_KPARAM_INFO
	.align		4
.L_45:
        /*00e8*/ 	.byte	0x04, 0x17
        /*00ea*/ 	.short	(.L_47 - .L_46)
.L_46:
        /*00ec*/ 	.word	0x00000000
        /*00f0*/ 	.short	0x000b
        /*00f2*/ 	.short	0x0040
        /*00f4*/ 	.byte	0x00, 0xf0, 0x11, 0x00


	//----- nvinfo : EIATTR_KPARAM_INFO
	.align		4
.L_47:
        /*00f8*/ 	.byte	0x04, 0x17
        /*00fa*/ 	.short	(.L_49 - .L_48)
.L_48:
        /*00fc*/ 	.word	0x00000000
        /*0100*/ 	.short	0x000a
        /*0102*/ 	.short	0x003c
        /*0104*/ 	.byte	0x00, 0xf0, 0x11, 0x00


	//----- nvinfo : EIATTR_KPARAM_INFO
	.align		4
.L_49:
        /*0108*/ 	.byte	0x04, 0x17
        /*010a*/ 	.short	(.L_51 - .L_50)
.L_50:
        /*010c*/ 	.word	0x00000000
        /*0110*/ 	.short	0x0009
        /*0112*/ 	.short	0x0038
        /*0114*/ 	.byte	0x00, 0xf0, 0x11, 0x00


	//----- nvinfo : EIATTR_KPARAM_INFO
	.align		4
.L_51:
        /*0118*/ 	.byte	0x04, 0x17
        /*011a*/ 	.short	(.L_53 - .L_52)
.L_52:
        /*011c*/ 	.word	0x00000000
        /*0120*/ 	.short	0x0008
        /*0122*/ 	.short	0x0034
        /*0124*/ 	.byte	0x00, 0xf0, 0x11, 0x00


	//----- nvinfo : EIATTR_KPARAM_INFO
	.align		4
.L_53:
        /*0128*/ 	.byte	0x04, 0x17
        /*012a*/ 	.short	(.L_55 - .L_54)
.L_54:
        /*012c*/ 	.word	0x00000000
        /*0130*/ 	.short	0x0007
        /*0132*/ 	.short	0x0030
        /*0134*/ 	.byte	0x00, 0xf0, 0x11, 0x00


	//----- nvinfo : EIATTR_KPARAM_INFO
	.align		4
.L_55:
        /*0138*/ 	.byte	0x04, 0x17
        /*013a*/ 	.short	(.L_57 - .L_56)
.L_56:
        /*013c*/ 	.word	0x00000000
        /*0140*/ 	.short	0x0006
        /*0142*/ 	.short	0x002c
        /*0144*/ 	.byte	0x00, 0xf0, 0x11, 0x00


	//----- nvinfo : EIATTR_KPARAM_INFO
	.align		4
.L_57:
        /*0148*/ 	.byte	0x04, 0x17
        /*014a*/ 	.short	(.L_59 - .L_58)
.L_58:
        /*014c*/ 	.word	0x00000000
        /*0150*/ 	.short	0x0005
        /*0152*/ 	.short	0x0028
        /*0154*/ 	.byte	0x00, 0xf0, 0x11, 0x00


	//----- nvinfo : EIATTR_KPARAM_INFO
	.align		4
.L_59:
        /*0158*/ 	.byte	0x04, 0x17
        /*015a*/ 	.short	(.L_61 - .L_60)
.L_60:
        /*015c*/ 	.word	0x00000000
        /*0160*/ 	.short	0x0004
        /*0162*/ 	.short	0x0020
        /*0164*/ 	.byte	0x00, 0xf4, 0x21, 0x00


	//----- nvinfo : EIATTR_KPARAM_INFO
	.align		4
.L_61:
        /*0168*/ 	.byte	0x04, 0x17
        /*016a*/ 	.short	(.L_63 - .L_62)
.L_62:
        /*016c*/ 	.word	0x00000000
        /*0170*/ 	.short	0x0003
        /*0172*/ 	.short	0x0018
        /*0174*/ 	.byte	0x00, 0xf4, 0x21, 0x00


	//----- nvinfo : EIATTR_KPARAM_INFO
	.align		4
.L_63:
        /*0178*/ 	.byte	0x04, 0x17
        /*017a*/ 	.short	(.L_65 - .L_64)
.L_64:
        /*017c*/ 	.word	0x00000000
        /*0180*/ 	.short	0x0002
        /*0182*/ 	.short	0x0010
        /*0184*/ 	.byte	0x00, 0xf4, 0x21, 0x00


	//----- nvinfo : EIATTR_KPARAM_INFO
	.align		4
.L_65:
        /*0188*/ 	.byte	0x04, 0x17
        /*018a*/ 	.short	(.L_67 - .L_66)
.L_66:
        /*018c*/ 	.word	0x00000000
        /*0190*/ 	.short	0x0001
        /*0192*/ 	.short	0x0008
        /*0194*/ 	.byte	0x00, 0xf4, 0x21, 0x00


	//----- nvinfo : EIATTR_KPARAM_INFO
	.align		4
.L_67:
        /*0198*/ 	.byte	0x04, 0x17
        /*019a*/ 	.short	(.L_69 - .L_68)
.L_68:
        /*019c*/ 	.word	0x00000000
        /*01a0*/ 	.short	0x0000
        /*01a2*/ 	.short	0x0000
        /*01a4*/ 	.byte	0x00, 0xf4, 0x21, 0x00


	//----- nvinfo : EIATTR_AT_ENTRY_FRAGMENTS
	.align		4
.L_69:
        /*01a8*/ 	.byte	0x04, 0x4f
        /*01aa*/ 	.short	(.L_71 - .L_70)


	//   ....[0]....
.L_70:
        /*01ac*/ 	.word	0x00000004


	//----- nvinfo : EIATTR_RESERVED_SMEM_USED
	.align		4
.L_71:
        /*01b0*/ 	.byte	0x01, 0x41
	.zero		2


	//----- nvinfo : EIATTR_SPARSE_MMA_MASK
	.align		4
        /*01b4*/ 	.byte	0x03, 0x50
        /*01b6*/ 	.short	0x0000


	//----- nvinfo : EIATTR_TCGEN05_1CTA_USED
	.align		4
        /*01b8*/ 	.byte	0x01, 0x51
	.zero		2


	//----- nvinfo : EIATTR_MAXREG_COUNT
	.align		4
        /*01bc*/ 	.byte	0x03, 0x1b
        /*01be*/ 	.short	0x00ff


	//----- nvinfo : EIATTR_NUM_BARRIERS
	.align		4
        /*01c0*/ 	.byte	0x02, 0x4c
        /*01c2*/ 	.byte	0x01
	.zero		1


	//----- nvinfo : EIATTR_INT_WARP_WIDE_INSTR_OFFSETS
	.align		4
        /*01c4*/ 	.byte	0x04, 0x31
        /*01c6*/ 	.short	(.L_73 - .L_72)


	//   ....[0]....
.L_72:
        /*01c8*/ 	.word	0x00000c10


	//   ....[1]....
        /*01cc*/ 	.word	0x00000c30


	//   ....[2]....
        /*01d0*/ 	.word	0x00000dd0


	//   ....[3]....
        /*01d4*/ 	.word	0x00000e10


	//   ....[4]....
        /*01d8*/ 	.word	0x00001cc0


	//   ....[5]....
        /*01dc*/ 	.word	0x00003580


	//   ....[6]....
        /*01e0*/ 	.word	0x000035d0


	//----- nvinfo : EIATTR_COOP_GROUP_MASK_REGIDS
	.align		4
.L_73:
        /*01e4*/ 	.byte	0x04, 0x29
        /*01e6*/ 	.short	(.L_75 - .L_74)


	//   ....[0]....
.L_74:
        /*01e8*/ 	.word	0xffffffff


	//   ....[1]....
        /*01ec*/ 	.word	0xffffffff


	//   ....[2]....
        /*01f0*/ 	.word	0xffffffff


	//   ....[3]....
        /*01f4*/ 	.word	0xffffffff


	//   ....[4]....
        /*01f8*/ 	.word	0xffffffff


	//   ....[5]....
        /*01fc*/ 	.word	0xffffffff


	//   ....[6]....
        /*0200*/ 	.word	0xffffffff


	//   ....[7]....
        /*0204*/ 	.word	0xffffffff


	//----- nvinfo : EIATTR_COOP_GROUP_INSTR_OFFSETS
	.align		4
.L_75:
        /*0208*/ 	.byte	0x04, 0x28
        /*020a*/ 	.short	(.L_77 - .L_76)


	//   ....[0]....
.L_76:
        /*020c*/ 	.word	0x00000050


	//   ....[1]....
        /*0210*/ 	.word	0x00000310


	//   ....[2]....
        /*0214*/ 	.word	0x000012f0


	//   ....[3]....
        /*0218*/ 	.word	0x000017b0


	//   ....[4]....
        /*021c*/ 	.word	0x00001fa0


	//   ....[5]....
        /*0220*/ 	.word	0x00002240


	//   ....[6]....
        /*0224*/ 	.word	0x00003410


	//   ....[7]....
        /*0228*/ 	.word	0x00003680


	//----- nvinfo : EIATTR_VRC_CTA_INIT_COUNT
	.align		4
.L_77:
        /*022c*/ 	.byte	0x02, 0x4a
        /*022e*/ 	.byte	0x80
	.zero		1


	//----- nvinfo : EIATTR_MBARRIER_INSTR_OFFSETS
	.align		4
        /*0230*/ 	.byte	0x04, 0x39
        /*0232*/ 	.short	(.L_79 - .L_78)


	//   ....[0]....
.L_78:
        /*0234*/ 	.word	0x00000d80
        /*0238*/ 	.word	0x000000ff
        /*023c*/ 	.word	0x00000000
        /*0240*/ 	.short	0x0100
        /*0242*/ 	.byte	0x0e
	.zero		1


	//   ....[1]....
        /*0244*/ 	.word	0x00000ec0
        /*0248*/ 	.word	0x000000ff
        /*024c*/ 	.word	0x00002c08
        /*0250*/ 	.short	0x0100
        /*0252*/ 	.byte	0x0c
	.zero		1


	//   ....[2]....
        /*0254*/ 	.word	0x00000f70
        /*0258*/ 	.word	0x000000ff
        /*025c*/ 	.word	0x00002400
        /*0260*/ 	.short	0x0100
        /*0262*/ 	.byte	0x0c
	.zero		1


	//   ....[3]....
        /*0264*/ 	.word	0x00001140
        /*0268*/ 	.word	0x000000ff
        /*026c*/ 	.word	0x00002400
        /*0270*/ 	.short	0x010a
        /*0272*/ 	.byte	0x0c
	.zero		1


	//   ....[4]....
        /*0274*/ 	.word	0x000011d0
        /*0278*/ 	.word	0x000000ff
        /*027c*/ 	.word	0x00002400
        /*0280*/ 	.short	0x0108
        /*0282*/ 	.byte	0x0c
	.zero		1


	//   ....[5]....
        /*0284*/ 	.word	0x00001d50
        /*0288*/ 	.word	0x000000ff
        /*028c*/ 	.word	0x00002c10
        /*0290*/ 	.short	0x0100
        /*0292*/ 	.byte	0x0c
	.zero		1


	//   ....[6]....
        /*0294*/ 	.word	0x00001e60
        /*0298*/ 	.word	0x000000ff
        /*029c*/ 	.word	0x00002c10
        /*02a0*/ 	.short	0x010a
        /*02a2*/ 	.byte	0x0c
	.zero		1


	//   ....[7]....
        /*02a4*/ 	.word	0x00001ec0
        /*02a8*/ 	.word	0x000000ff
        /*02ac*/ 	.word	0x00002c10
        /*02b0*/ 	.short	0x0108
        /*02b2*/ 	.byte	0x0c
	.zero		1


	//   ....[8]....
        /*02b4*/ 	.word	0x00002180
        /*02b8*/ 	.word	0x000000ff
        /*02bc*/ 	.word	0x00000000
        /*02c0*/ 	.short	0x010a
        /*02c2*/ 	.byte	0x0e
	.zero		1


	//   ....[9]....
        /*02c4*/ 	.word	0x000026b0
        /*02c8*/ 	.word	0x000000ff
        /*02cc*/ 	.word	0x00000000
        /*02d0*/ 	.short	0x010a
        /*02d2*/ 	.byte	0x0e
	.zero		1


	//   ....[10]....
        /*02d4*/ 	.word	0x00002770
        /*02d8*/ 	.word	0x000000ff
        /*02dc*/ 	.word	0x00002c00
        /*02e0*/ 	.short	0x0108
        /*02e2*/ 	.byte	0x0c
	.zero		1


	//   ....[11]....
        /*02e4*/ 	.word	0x000027b0
        /*02e8*/ 	.word	0x000000ff
        /*02ec*/ 	.word	0x00002c08
        /*02f0*/ 	.short	0x0108
        /*02f2*/ 	.byte	0x0c
	.zero		1


	//   ....[12]....
        /*02f4*/ 	.word	0x000036a0
        /*02f8*/ 	.word	0x000000ff
        /*02fc*/ 	.word	0x00002400
        /*0300*/ 	.short	0x010a
        /*0302*/ 	.byte	0x0c
	.zero		1


	//   ....[13]....
        /*0304*/ 	.word	0x000036d0
        /*0308*/ 	.word	0x000000ff
        /*030c*/ 	.word	0x00002c10
        /*0310*/ 	.short	0x010a
        /*0312*/ 	.byte	0x0c
	.zero		1


	//   ....[14]....
        /*0314*/ 	.word	0x00003700
        /*0318*/ 	.word	0x000000ff
        /*031c*/ 	.word	0x00000000
        /*0320*/ 	.short	0x010a
        /*0322*/ 	.byte	0x0e
	.zero		1


	//   ....[15]....
        /*0324*/ 	.word	0x00003730
        /*0328*/ 	.word	0x000000ff
        /*032c*/ 	.word	0x00000000
        /*0330*/ 	.short	0x010a
        /*0332*/ 	.byte	0x0e
	.zero		1


	//----- nvinfo : EIATTR_NUM_MBARRIERS
	.align		4
.L_79:
        /*0334*/ 	.byte	0x03, 0x38
        /*0336*/ 	.short	0xffff


	//----- nvinfo : EIATTR_EXIT_INSTR_OFFSETS
	.align		4
        /*0338*/ 	.byte	0x04, 0x1c
        /*033a*/ 	.short	(.L_81 - .L_80)


	//   ....[0]....
.L_80:
        /*033c*/ 	.word	0x00003690


	//----- nvinfo : EIATTR_REQNTID
	.align		4
.L_81:
        /*0340*/ 	.byte	0x04, 0x10
        /*0342*/ 	.short	(.L_83 - .L_82)
.L_82:
        /*0344*/ 	.word	0x00000100
        /*0348*/ 	.word	0x00000001
        /*034c*/ 	.word	0x00000001


	//----- nvinfo : EIATTR_CRS_STACK_SIZE
	.align		4
.L_83:
        /*0350*/ 	.byte	0x04, 0x1e
        /*0352*/ 	.short	(.L_85 - .L_84)
.L_84:
        /*0354*/ 	.word	0x00000000


	//----- nvinfo : EIATTR_CBANK_PARAM_SIZE
	.align		4
.L_85:
        /*0358*/ 	.byte	0x03, 0x19
        /*035a*/ 	.short	0x0088


	//----- nvinfo : EIATTR_PARAM_CBANK
	.align		4
        /*035c*/ 	.byte	0x04, 0x0a
        /*035e*/ 	.short	(.L_87 - .L_86)
	.align		4
.L_86:
        /*0360*/ 	.word	index@(.nv.constant0.attn_fwd)
        /*0364*/ 	.short	0x0380
        /*0366*/ 	.short	0x0088


	//----- nvinfo : EIATTR_SW_WAR
	.align		4
.L_87:
        /*0368*/ 	.byte	0x04, 0x36
        /*036a*/ 	.short	(.L_89 - .L_88)
.L_88:
        /*036c*/ 	.word	0x00000008
.L_89:


//--------------------- .nv.compat                --------------------------
	.section	.nv.compat,"",@"SHT_CUDA_COMPAT_INFO"
	.align	4
        /*0000*/ 	.byte	0x02, 0x02, 0x02, 0x00, 0x02, 0x05, 0x05, 0x00, 0x02, 0x03, 0x00, 0x00, 0x02, 0x06, 0x01, 0x00


//--------------------- .nv.callgraph             --------------------------
	.section	.nv.callgraph,"",@"SHT_CUDA_CALLGRAPH"
	.align	4
	.sectionentsize	8
	.align		4
        /*0000*/ 	.word	0x00000000
	.align		4
        /*0004*/ 	.word	0xffffffff
	.align		4
        /*0008*/ 	.word	0x00000000
	.align		4
        /*000c*/ 	.word	0xfffffffe
	.align		4
        /*0010*/ 	.word	0x00000000
	.align		4
        /*0014*/ 	.word	0xfffffffd
	.align		4
        /*0018*/ 	.word	0x00000000
	.align		4
        /*001c*/ 	.word	0xfffffffc


//--------------------- .nv.constant4             --------------------------
	.section	.nv.constant4,"a",@progbits
	.align	8
	.align		8
.nv.constant4:
        /*0000*/ 	.dword	_$_str


//--------------------- .text.attn_fwd            --------------------------
	.section	.text.attn_fwd,"ax",@progbits
	.align	128
        .global         attn_fwd
        .type           attn_fwd,@function
        .size           attn_fwd,(.L_x_28 - attn_fwd)
        .other          attn_fwd,@"STO_CUDA_ENTRY STV_DEFAULT"
attn_fwd:
.text.attn_fwd:
[----:B------:R-:W0:Y:S01]  /*0000*/  LDC R1, c[0x0][0x37c] ;  /* 0x0000df00ff017b82 */ /* 0x000e220000000800 */
[----:B------:R-:W1:Y:S02]  /*0010*/  S2R R0, SR_TID.X ;  /* 0x0000000000007919 */ /* 0x000e640000002100 */
[----:B-1----:R-:W-:-:S13]  /*0020*/  ISETP.GE.U32.AND P0, PT, R0, 0x20, PT ;  /* 0x000000200000780c */ /* 0x002fda0003f06070 */
[----:B------:R-:W-:Y:S05]  /*0030*/  @P0 BRA `(.L_x_0) ;  /* 0x0000000000b80947 */ /* 0x000fea0003800000 */
[----:B------:R-:W1:Y:S01]  /*0040*/  S2UR UR6, SR_CgaCtaId ;  /* 0x00000000000679c3 */ /* 0x000e620000008800 */
[----:B------:R-:W-:Y:S01]  /*0050*/  NOP ;  /* 0x0000000000007918 */ /* 0x000fe20000000000 */
[----:B------:R-:W-:Y:S02]  /*0060*/  UMOV UR4, 0x40 ;  /* 0x0000004000047882 */ /* 0x000fe40000000000 */
[----:B-1----:R-:W-:-:S09]  /*0070*/  ULEA UR4, UR6, UR4, 0x18 ;  /* 0x0000000406047291 */ /* 0x002fd2000f8ec0ff */
[----:B------:R-:W1:Y:S01]  /*0080*/  LDS.U8 R2, [UR4] ;  /* 0x00000004ff027984 */ /* 0x000e620008000000 */
[----:B------:R-:W-:Y:S02]  /*0090*/  UMOV UR4, 0x400 ;  /* 0x0000040000047882 */ /* 0x000fe40000000000 */
[----:B------:R-:W-:Y:S01]  /*00a0*/  ULEA UR4, UR6, UR4, 0x18 ;  /* 0x0000000406047291 */ /* 0x000fe2000f8ec0ff */
[----:B-1----:R-:W-:-:S13]  /*00b0*/  ISETP.NE.AND P1, PT, R2, RZ, PT ;  /* 0x000000ff0200720c */ /* 0x002fda0003f25270 */
[----:B------:R-:W-:Y:S05]  /*00c0*/  @P1 BRA `(.L_x_1) ;  /* 0x00000000007c1947 */ /* 0x000fea0003800000 */
[----:B------:R-:W-:-:S13]  /*00d0*/  ELECT P1, URZ, PT ;  /* 0x0000000000ff782f */ /* 0x000fda0003820000 */
[----:B------:R-:W-:Y:S05]  /*00e0*/  @!P1 BRA `(.L_x_2) ;  /* 0x0000000000849947 */ /* 0x000fea0003800000 */
[----:B------:R-:W-:Y:S01]  /*00f0*/  UMOV UR5, 0x2 ;  /* 0x0000000200057882 */ /* 0x000fe20000000000 */
[----:B------:R-:W-:Y:S02]  /*0100*/  IMAD.MOV.U32 R5, RZ, RZ, 0x1 ;  /* 0x00000001ff057424 */ /* 0x000fe400078e00ff */
[----:B------:R-:W-:Y:S02]  /*0110*/  IMAD.MOV.U32 R3, RZ, RZ, 0x3 ;  /* 0x00000003ff037424 */ /* 0x000fe400078e00ff */
[----:B------:R-:W-:Y:S04]  /*0120*/  DEPBAR.LE SB1, 0x36 ;  /* 0x00009d800000791a */ /* 0x000fe80000000000 */
[----:B------:R-:W1:Y:S02]  /*0130*/  UTCATOMSWS.FIND_AND_SET.ALIGN UP0, UR5, UR5 ;  /* 0x00000005000575e3 */ /* 0x000e640008000800 */
[----:B-1----:R-:W-:-:S04]  /*0140*/  PLOP3.LUT P1, PT, PT, PT, UP0, 0x80, 0x8 ;  /* 0x000000000008781c */ /* 0x002fc80003f2f008 */
[----:B------:R-:W-:-:S04]  /*0150*/  SEL R2, RZ, 0xffffffff, !P1 ;  /* 0xffffffffff027807 */ /* 0x000fc80004800000 */
[----:B------:R-:W-:Y:S02]  /*0160*/  ISETP.NE.AND P1, PT, R2, RZ, PT ;  /* 0x000000ff0200720c */ /* 0x000fe40003f25270 */
[----:B------:R-:W-:-:S11]  /*0170*/  MOV R2, UR5 ;  /* 0x0000000500027c02 */ /* 0x000fd60008000f00 */
[----:B------:R-:W-:Y:S05]  /*0180*/  @P1 BRA `(.L_x_3) ;  /* 0x0000000000241947 */ /* 0x000fea0003800000 */
.L_x_4:
[----:B------:R-:W-:Y:S05]  /*0190*/  NANOSLEEP 0x64 ;  /* 0x000000640000795d */ /* 0x000fea0003800000 */
[----:B------:R-:W-:-:S05]  /*01a0*/  UMOV UR5, 0x2 ;  /* 0x0000000200057882 */ /* 0x000fca0000000000 */
[----:B------:R-:W-:Y:S04]  /*01b0*/  DEPBAR.LE SB1, 0x36 ;  /* 0x00009d800000791a */ /* 0x000fe80000000000 */
[----:B------:R-:W1:Y:S02]  /*01c0*/  UTCATOMSWS.FIND_AND_SET.ALIGN UP0, UR5, UR5 ;  /* 0x00000005000575e3 */ /* 0x000e640008000800 */
[----:B-1----:R-:W-:-:S04]  /*01d0*/  PLOP3.LUT P1, PT, PT, PT, UP0, 0x80, 0x8 ;  /* 0x000000000008781c */ /* 0x002fc80003f2f008 */
[----:B------:R-:W-:-:S04]  /*01e0*/  SEL R2, RZ, 0xffffffff, !P1 ;  /* 0xffffffffff027807 */ /* 0x000fc80004800000 */
[----:B------:R-:W-:Y:S01]  /*01f0*/  ISETP.NE.AND P1, PT, R2, RZ, PT ;  /* 0x000000ff0200720c */ /* 0x000fe20003f25270 */
[----:B------:R-:W-:-:S12]  /*0200*/  IMAD.U32 R2, RZ, RZ, UR5 ;  /* 0x00000005ff027e24 */ /* 0x000fd8000f8e00ff */
[----:B------:R-:W-:Y:S05]  /*0210*/  @!P1 BRA `(.L_x_4) ;  /* 0xfffffffc00dc9947 */ /* 0x000fea000383ffff */
.L_x_3:
[C---:B------:R-:W-:Y:S01]  /*0220*/  VIADD R4, R2.reuse, 0x10 ;  /* 0x0000001002047836 */ /* 0x040fe20000000000 */
[----:B------:R-:W-:Y:S01]  /*0230*/  UMOV UR5, 0x50 ;  /* 0x0000005000057882 */ /* 0x000fe20000000000 */
[----:B------:R-:W-:Y:S01]  /*0240*/  SHF.L.U32 R3, R3, R2, RZ ;  /* 0x0000000203037219 */ /* 0x000fe200000006ff */
[----:B------:R-:W-:Y:S01]  /*0250*/  ULEA UR5, UR6, UR5, 0x18 ;  /* 0x0000000506057291 */ /* 0x000fe2000f8ec0ff */
[----:B------:R-:W-:Y:S02]  /*0260*/  SHF.L.U32 R2, R2, 0x5, RZ ;  /* 0x0000000502027819 */ /* 0x000fe400000006ff */
[----:B------:R-:W-:-:S04]  /*0270*/  SHF.L.U32 R4, R5, R4, RZ ;  /* 0x0000000405047219 */ /* 0x000fc800000006ff */
[----:B------:R-:W-:-:S05]  /*0280*/  LOP3.LUT R3, R4, R3, RZ, 0xfc, !PT ;  /* 0x0000000304037212 */ /* 0x000fca00078efcff */
[----:B------:R1:W-:Y:S04]  /*0290*/  ATOMS.OR RZ, [UR5], R3 ;  /* 0x00000003ffff798c */ /* 0x0003e8000b000005 */
[----:B------:R1:W-:Y:S01]  /*02a0*/  STS [UR4], R2 ;  /* 0x00000002ff007988 */ /* 0x0003e20008000804 */
[----:B------:R-:W-:Y:S05]  /*02b0*/  BRA `(.L_x_2) ;  /* 0x0000000000107947 */ /* 0x000fea0003800000 */
.L_x_1:
[----:B------:R-:W-:-:S05]  /*02c0*/  IMAD.MOV.U32 R2, RZ, RZ, -0x1 ;  /* 0xffffffffff027424 */ /* 0x000fca00078e00ff */
[----:B------:R1:W-:Y:S02]  /*02d0*/  STS [UR4], R2 ;  /* 0x00000002ff007988 */ /* 0x0003e40008000804 */
[----:B-1----:R-:W-:-:S07]  /*02e0*/  MOV R2, 0x300 ;  /* 0x0000030000027802 */ /* 0x002fce0000000f00 */
[----:B0-----:R-:W-:Y:S05]  /*02f0*/  CALL.REL.NOINC `($__internal_1_$__cuda_sm10x_tcgen05_guardrail_trap_phase_invalid_during_alloc) ;  /* 0x0000003400247944 */ /* 0x001fea0003c00000 */
.L_x_2:
[----:B------:R-:W-:Y:S05]  /*0300*/  WARPSYNC.ALL ;  /* 0x0000000000007948 */ /* 0x000fea0003800000 */
[----:B------:R-:W-:Y:S01]  /*0310*/  NOP ;  /* 0x0000000000007918 */ /* 0x000fe20000000000 */
.L_x_0:
[----:B-1----:R-:W1:Y:S01]  /*0320*/  S2R R2, SR_CTAID.X ;  /* 0x0000000000027919 */ /* 0x002e620000002500 */
[----:B------:R-:W2:Y:S01]  /*0330*/  S2UR UR9, SR_CTAID.Y ;  /* 0x00000000000979c3 */ /* 0x000ea20000002600 */
[----:B------:R-:W2:Y:S01]  /*0340*/  LDCU.64 UR4, c[0x0][0x3b0] ;  /* 0x00007600ff0477ac */ /* 0x000ea20008000a00 */
[----:B------:R-:W-:Y:S02]  /*0350*/  LOP3.LUT R21, R0, 0x7f, RZ, 0xc0, !PT ;  /* 0x0000007f00157812 */ /* 0x000fe400078ec0ff */
[----:B------:R-:W-:Y:S01]  /*0360*/  SHF.R.U32.HI R20, RZ, 0x7, R0 ;  /* 0x00000007ff147819 */ /* 0x000fe20000011600 */
[----:B------:R-:W-:Y:S01]  /*0370*/  UMOV UR12, 0x400 ;  /* 0x00000400000c7882 */ /* 0x000fe20000000000 */
[----:B------:R-:W3:Y:S02]  /*0380*/  LDCU.64 UR26, c[0x0][0x358] ;  /* 0x00006b00ff1a77ac */ /* 0x000ee40008000a00 */
[----:B------:R-:W4:Y:S01]  /*0390*/  S2UR UR6, SR_CgaCtaId ;  /* 0x00000000000679c3 */ /* 0x000f220000008800 */
[----:B------:R-:W-:Y:S01]  /*03a0*/  SGXT.U32 R20, R20, 0x1 ;  /* 0x000000011414781a */ /* 0x000fe20000000000 */
[----:B------:R-:W0:Y:S06]  /*03b0*/  LDCU UR29, c[0x0][0x3f0] ;  /* 0x00007e00ff1d77ac */ /* 0x000e2c0008000800 */
[----:B------:R-:W0:Y:S08]  /*03c0*/  LDC.64 R18, c[0x0][0x380] ;  /* 0x0000e000ff127b82 */ /* 0x000e300000000a00 */
[----:B------:R-:W3:Y:S01]  /*03d0*/  LDC R3, c[0x0][0x3b8] ;  /* 0x0000ee00ff037b82 */ /* 0x000ee20000000800 */
[----:B--2---:R-:W-:-:S04]  /*03e0*/  UIMAD UR4, UR9, UR4, URZ ;  /* 0x00000004090472a4 */ /* 0x004fc8000f8e02ff */
[----:B------:R-:W-:Y:S01]  /*03f0*/  USHF.L.U32 UR7, UR4, 0x1, URZ ;  /* 0x0000000104077899 */ /* 0x000fe200080006ff */
[----:B-1----:R-:W-:Y:S01]  /*0400*/  IMAD R21, R2, 0x80, R21 ;  /* 0x0000008002157824 */ /* 0x002fe200078e0215 */
[----:B----4-:R-:W-:Y:S01]  /*0410*/  ULEA UR12, UR6, UR12, 0x18 ;  /* 0x0000000c060c7291 */ /* 0x010fe2000f8ec0ff */
[----:B------:R-:W-:Y:S02]  /*0420*/  BAR.SYNC.DEFER_BLOCKING 0x0 ;  /* 0x0000000000007b1d */ /* 0x000fe40000010000 */
[----:B------:R-:W-:Y:S01]  /*0430*/  IMAD R2, R21, UR5, RZ ;  /* 0x0000000515027c24 */ /* 0x000fe2000f8e02ff */
[----:B------:R-:W-:-:S04]  /*0440*/  UIMAD.WIDE UR4, UR4, 0x2, URZ ;  /* 0x00000002040478a5 */ /* 0x000fc8000f8e02ff */
[C---:B------:R-:W-:Y:S01]  /*0450*/  SHF.L.U32 R5, R2.reuse, 0x1, RZ ;  /* 0x0000000102057819 */ /* 0x040fe200000006ff */
[----:B------:R-:W-:-:S03]  /*0460*/  IMAD.HI R2, R2, 0x2, RZ ;  /* 0x0000000202027827 */ /* 0x000fc600078e02ff */
[----:B0-----:R-:W-:-:S03]  /*0470*/  IADD3 R18, P1, P2, R5, UR7, R18 ;  /* 0x0000000705127c10 */ /* 0x001fc6000fa3e012 */
[----:B------:R-:W0:Y:S01]  /*0480*/  LDCU UR4, c[0x0][0x3c8] ;  /* 0x00007900ff0477ac */ /* 0x000e220008000800 */
[----:B---3--:R-:W-:Y:S01]  /*0490*/  IMAD R5, R20, R3, RZ ;  /* 0x0000000314057224 */ /* 0x008fe200078e02ff */
[----:B------:R-:W-:-:S03]  /*04a0*/  IADD3.X R2, PT, PT, R2, UR5, R19, P1, P2 ;  /* 0x0000000502027c10 */ /* 0x000fc60008fe4413 */
[----:B------:R-:W-:Y:S01]  /*04b0*/  IMAD R7, R3, 0x2, R5 ;  /* 0x0000000203077824 */ /* 0x000fe200078e0205 */
[----:B------:R-:W-:-:S03]  /*04c0*/  LEA R12, P1, R5, R18, 0x1 ;  /* 0x00000012050c7211 */ /* 0x000fc600078208ff */
[----:B------:R-:W-:Y:S01]  /*04d0*/  IMAD R9, R3, 0x2, R7 ;  /* 0x0000000203097824 */ /* 0x000fe200078e0207 */
[----:B------:R-:W1:Y:S01]  /*04e0*/  LDS R31, [UR12] ;  /* 0x0000000cff1f7984 */ /* 0x000e620008000800 */
[----:B------:R-:W-:Y:S01]  /*04f0*/  BAR.SYNC.DEFER_BLOCKING 0x0 ;  /* 0x0000000000007b1d */ /* 0x000fe20000010000 */
[----:B------:R-:W-:Y:S02]  /*0500*/  LEA R4, P2, R7, R18, 0x1 ;  /* 0x0000001207047211 */ /* 0x000fe400078408ff */
[----:B------:R-:W-:Y:S02]  /*0510*/  LEA.HI.X.SX32 R13, R5, R2, 0x1, P1 ;  /* 0x00000002050d7211 */ /* 0x000fe400008f0eff */
[----:B------:R-:W-:Y:S02]  /*0520*/  LEA R15, R3, R9, 0x1 ;  /* 0x00000009030f7211 */ /* 0x000fe400078e08ff */
[----:B------:R-:W-:Y:S02]  /*0530*/  LEA R6, P1, R9, R18, 0x1 ;  /* 0x0000001209067211 */ /* 0x000fe400078208ff */
[----:B------:R-:W-:-:S02]  /*0540*/  LEA.HI.X.SX32 R5, R7, R2, 0x1, P2 ;  /* 0x0000000207057211 */ /* 0x000fc400010f0eff */
[----:B------:R-:W-:Y:S01]  /*0550*/  LEA.HI.X.SX32 R7, R9, R2, 0x1, P1 ;  /* 0x0000000209077211 */ /* 0x000fe200008f0eff */
[----:B------:R-:W-:Y:S01]  /*0560*/  IMAD R9, R3, 0x2, R15 ;  /* 0x0000000203097824 */ /* 0x000fe200078e020f */
[----:B------:R-:W-:-:S04]  /*0570*/  LEA R16, P1, R15, R18, 0x1 ;  /* 0x000000120f107211 */ /* 0x000fc800078208ff */
[----:B------:R-:W-:Y:S01]  /*0580*/  LEA.HI.X.SX32 R17, R15, R2, 0x1, P1 ;  /* 0x000000020f117211 */ /* 0x000fe200008f0eff */
[----:B------:R-:W-:Y:S01]  /*0590*/  IMAD R15, R3, 0x2, R9 ;  /* 0x00000002030f7824 */ /* 0x000fe200078e0209 */
[----:B------:R-:W-:-:S04]  /*05a0*/  LEA R22, P1, R9, R18, 0x1 ;  /* 0x0000001209167211 */ /* 0x000fc800078208ff */
[----:B------:R-:W-:Y:S01]  /*05b0*/  LEA.HI.X.SX32 R23, R9, R2, 0x1, P1 ;  /* 0x0000000209177211 */ /* 0x000fe200008f0eff */
[----:B------:R2:W5:Y:S01]  /*05c0*/  LDG.E.U16 R12, desc[UR26][R12.64] ;  /* 0x0000001a0c0c7981 */ /* 0x000562000c1e1500 */
[----:B------:R-:W-:-:S03]  /*05d0*/  LEA R24, P1, R15, R18, 0x1 ;  /* 0x000000120f187211 */ /* 0x000fc600078208ff */
[----:B------:R3:W5:Y:S01]  /*05e0*/  LDG.E.U16 R11, desc[UR26][R4.64] ;  /* 0x0000001a040b7981 */ /* 0x000762000c1e1500 */
[----:B------:R-:W-:-:S03]  /*05f0*/  LEA.HI.X.SX32 R25, R15, R2, 0x1, P1 ;  /* 0x000000020f197211 */ /* 0x000fc600008f0eff */
[----:B------:R4:W5:Y:S01]  /*0600*/  LDG.E.U16 R9, desc[UR26][R16.64] ;  /* 0x0000001a10097981 */ /* 0x000962000c1e1500 */
[----:B--2---:R-:W-:-:S03]  /*0610*/  LEA R13, R3, R15, 0x1 ;  /* 0x0000000f030d7211 */ /* 0x004fc600078e08ff */
[----:B------:R-:W5:Y:S02]  /*0620*/  LDG.E.U16 R10, desc[UR26][R6.64] ;  /* 0x0000001a060a7981 */ /* 0x000f64000c1e1500 */
[----:B------:R-:W-:Y:S01]  /*0630*/  IMAD R15, R3, 0x2, R13 ;  /* 0x00000002030f7824 */ /* 0x000fe200078e020d */
[-C--:B------:R-:W-:Y:S01]  /*0640*/  LEA R32, P1, R13, R18.reuse, 0x1 ;  /* 0x000000120d207211 */ /* 0x080fe200078208ff */
[----:B------:R-:W5:Y:S02]  /*0650*/  LDG.E.U16 R8, desc[UR26][R22.64] ;  /* 0x0000001a16087981 */ /* 0x000f64000c1e1500 */
[----:B------:R-:W-:Y:S01]  /*0660*/  IMAD R19, R3, 0x2, R15 ;  /* 0x0000000203137824 */ /* 0x000fe200078e020f */
[----:B---3--:R-:W-:Y:S02]  /*0670*/  LEA R4, P2, R15, R18, 0x1 ;  /* 0x000000120f047211 */ /* 0x008fe400078408ff */
[----:B------:R-:W-:Y:S01]  /*0680*/  LEA.HI.X.SX32 R33, R13, R2, 0x1, P1 ;  /* 0x000000020d217211 */ /* 0x000fe200008f0eff */
[----:B------:R2:W5:Y:S01]  /*0690*/  LDG.E.U16 R7, desc[UR26][R24.64] ;  /* 0x0000001a18077981 */ /* 0x000562000c1e1500 */
[----:B------:R-:W-:-:S02]  /*06a0*/  LEA R14, P1, R19, R18, 0x1 ;  /* 0x00000012130e7211 */ /* 0x000fc400078208ff */
[----:B----4-:R-:W-:Y:S01]  /*06b0*/  LEA R17, R3, R19, 0x1 ;  /* 0x0000001303117211 */ /* 0x010fe200078e08ff */
[----:B------:R-:W5:Y:S01]  /*06c0*/  LDG.E.U16 R6, desc[UR26][R32.64] ;  /* 0x0000001a20067981 */ /* 0x000f62000c1e1500 */
[-C--:B------:R-:W-:Y:S02]  /*06d0*/  LEA.HI.X.SX32 R5, R15, R2.reuse, 0x1, P2 ;  /* 0x000000020f057211 */ /* 0x080fe400010f0eff */
[----:B------:R-:W-:Y:S01]  /*06e0*/  LEA.HI.X.SX32 R15, R19, R2, 0x1, P1 ;  /* 0x00000002130f7211 */ /* 0x000fe200008f0eff */
[----:B------:R-:W-:Y:S01]  /*06f0*/  IMAD R19, R3, 0x2, R17 ;  /* 0x0000000203137824 */ /* 0x000fe200078e0211 */
[C---:B------:R-:W-:Y:S01]  /*0700*/  LEA R28, P1, R17.reuse, R18, 0x1 ;  /* 0x00000012111c7211 */ /* 0x040fe200078208ff */
[----:B------:R3:W5:Y:S03]  /*0710*/  LDG.E.U16 R13, desc[UR26][R4.64] ;  /* 0x0000001a040d7981 */ /* 0x000766000c1e1500 */
[----:B------:R-:W-:Y:S01]  /*0720*/  LEA.HI.X.SX32 R29, R17, R2, 0x1, P1 ;  /* 0x00000002111d7211 */ /* 0x000fe200008f0eff */
[----:B------:R-:W-:Y:S01]  /*0730*/  IMAD R17, R3, 0x2, R19 ;  /* 0x0000000203117824 */ /* 0x000fe200078e0213 */
[-C--:B------:R-:W-:Y:S01]  /*0740*/  LEA R26, P1, R19, R18.reuse, 0x1 ;  /* 0x00000012131a7211 */ /* 0x080fe200078208ff */
[----:B------:R4:W5:Y:S03]  /*0750*/  LDG.E.U16 R22, desc[UR26][R14.64] ;  /* 0x0000001a0e167981 */ /* 0x000966000c1e1500 */
[----:B--2---:R-:W-:Y:S01]  /*0760*/  LEA R24, P2, R17, R18, 0x1 ;  /* 0x0000001211187211 */ /* 0x004fe200078408ff */
[----:B------:R-:W5:Y:S01]  /*0770*/  LDG.E.U16 R23, desc[UR26][R28.64] ;  /* 0x0000001a1c177981 */ /* 0x000f62000c1e1500 */
[----:B------:R-:W-:-:S02]  /*0780*/  LEA R35, R3, R17, 0x1 ;  /* 0x0000001103237211 */ /* 0x000fc400078e08ff */
[----:B------:R-:W-:-:S03]  /*0790*/  LEA.HI.X.SX32 R25, R17, R2, 0x1, P2 ;  /* 0x0000000211197211 */ /* 0x000fc600010f0eff */
[----:B------:R-:W-:Y:S01]  /*07a0*/  IMAD R17, R3, 0x2, R35 ;  /* 0x0000000203117824 */ /* 0x000fe200078e0223 */
[----:B------:R-:W-:Y:S01]  /*07b0*/  LEA.HI.X.SX32 R27, R19, R2, 0x1, P1 ;  /* 0x00000002131b7211 */ /* 0x000fe200008f0eff */
[----:B------:R2:W5:Y:S01]  /*07c0*/  LDG.E.U16 R30, desc[UR26][R24.64] ;  /* 0x0000001a181e7981 */ /* 0x000562000c1e1500 */
[----:B---3--:R-:W-:Y:S01]  /*07d0*/  LEA R4, P1, R35, R18, 0x1 ;  /* 0x0000001223047211 */ /* 0x008fe200078208ff */
[----:B------:R-:W-:Y:S02]  /*07e0*/  IMAD R19, R3, 0x2, R17 ;  /* 0x0000000203137824 */ /* 0x000fe400078e0211 */
[----:B------:R3:W5:Y:S01]  /*07f0*/  LDG.E.U16 R26, desc[UR26][R26.64] ;  /* 0x0000001a1a1a7981 */ /* 0x000762000c1e1500 */
[----:B------:R-:W-:Y:S02]  /*0800*/  LEA.HI.X.SX32 R5, R35, R2, 0x1, P1 ;  /* 0x0000000223057211 */ /* 0x000fe400008f0eff */
[-C--:B----4-:R-:W-:Y:S02]  /*0810*/  LEA R14, P1, R17, R18.reuse, 0x1 ;  /* 0x00000012110e7211 */ /* 0x090fe400078208ff */
[----:B------:R-:W-:Y:S01]  /*0820*/  LEA R3, R3, R19, 0x1 ;  /* 0x0000001303037211 */ /* 0x000fe200078e08ff */
[----:B--2---:R-:W2:Y:S01]  /*0830*/  LDC.64 R24, c[0x0][0x388] ;  /* 0x0000e200ff187b82 */ /* 0x004ea20000000a00 */
[----:B------:R-:W-:Y:S01]  /*0840*/  LEA R16, P2, R19, R18, 0x1 ;  /* 0x0000001213107211 */ /* 0x000fe200078408ff */
[----:B------:R-:W5:Y:S01]  /*0850*/  LDG.E.U16 R4, desc[UR26][R4.64] ;  /* 0x0000001a04047981 */ /* 0x000f62000c1e1500 */
[----:B------:R-:W-:-:S02]  /*0860*/  LEA.HI.X.SX32 R15, R17, R2, 0x1, P1 ;  /* 0x00000002110f7211 */ /* 0x000fc400008f0eff */
[----:B------:R-:W-:Y:S02]  /*0870*/  LEA R18, P1, R3, R18, 0x1 ;  /* 0x0000001203127211 */ /* 0x000fe400078208ff */
[-C--:B------:R-:W-:Y:S02]  /*0880*/  LEA.HI.X.SX32 R17, R19, R2.reuse, 0x1, P2 ;  /* 0x0000000213117211 */ /* 0x080fe400010f0eff */
[----:B------:R-:W-:Y:S01]  /*0890*/  LEA.HI.X.SX32 R19, R3, R2, 0x1, P1 ;  /* 0x0000000203137211 */ /* 0x000fe200008f0eff */
[----:B------:R4:W5:Y:S01]  /*08a0*/  LDG.E.U16 R15, desc[UR26][R14.64] ;  /* 0x0000001a0e0f7981 */ /* 0x000962000c1e1500 */
[----:B------:R-:W1:Y:S01]  /*08b0*/  LDC.64 R2, c[0x0][0x3c0] ;  /* 0x0000f000ff027b82 */ /* 0x000e620000000a00 */
[----:B---3--:R-:W-:Y:S02]  /*08c0*/  LOP3.LUT R27, R0, 0x1f, RZ, 0xc0, !PT ;  /* 0x0000001f001b7812 */ /* 0x008fe400078ec0ff */
[--C-:B------:R-:W-:Y:S01]  /*08d0*/  SHF.R.U32.HI R28, RZ, 0x5, R0.reuse ;  /* 0x00000005ff1c7819 */ /* 0x100fe20000011600 */
[----:B------:R3:W5:Y:S02]  /*08e0*/  LDG.E.U16 R16, desc[UR26][R16.64] ;  /* 0x0000001a10107981 */ /* 0x000764000c1e1500 */
[----:B0-----:R-:W-:Y:S01]  /*08f0*/  IMAD R27, R27, UR4, RZ ;  /* 0x000000041b1b7c24 */ /* 0x001fe2000f8e02ff */
[----:B------:R-:W-:Y:S01]  /*0900*/  R2UR UR20, R28 ;  /* 0x000000001c1472ca */ /* 0x000fe200000e0000 */
[----:B------:R0:W5:Y:S01]  /*0910*/  LDG.E.U16 R18, desc[UR26][R18.64] ;  /* 0x0000001a12127981 */ /* 0x000162000c1e1500 */
[--C-:B------:R-:W-:Y:S01]  /*0920*/  SHF.R.U32.HI R28, RZ, 0x5, R0.reuse ;  /* 0x00000005ff1c7819 */ /* 0x100fe20000011600 */
[----:B----4-:R-:W-:Y:S01]  /*0930*/  IMAD.SHL.U32 R14, R27, 0x2, RZ ;  /* 0x000000021b0e7824 */ /* 0x010fe200078e00ff */
[----:B---3--:R-:W-:Y:S01]  /*0940*/  SHF.R.S32.HI R17, RZ, 0x7, R0 ;  /* 0x00000007ff117819 */ /* 0x008fe20000011400 */
[----:B-1----:R-:W-:-:S04]  /*0950*/  IMAD R2, R2, UR9, RZ ;  /* 0x0000000902027c24 */ /* 0x002fc8000f8e02ff */
[----:B------:R-:W-:Y:S01]  /*0960*/  IMAD.SHL.U32 R5, R2, 0x2, RZ ;  /* 0x0000000202057824 */ /* 0x000fe200078e00ff */
[----:B------:R-:W-:-:S04]  /*0970*/  SGXT.U32 R28, R28, 0x3 ;  /* 0x000000031c1c781a */ /* 0x000fc80000000000 */
[----:B--2---:R-:W-:Y:S02]  /*0980*/  IADD3 R38, P1, P2, R14, R24, R5 ;  /* 0x000000180e267210 */ /* 0x004fe40007a3e005 */
[----:B------:R-:W-:Y:S01]  /*0990*/  SGXT R5, R17, 0x1 ;  /* 0x000000011105781a */ /* 0x000fe20000000200 */
[----:B------:R-:W-:Y:S01]  /*09a0*/  IMAD R28, R28, R3, RZ ;  /* 0x000000031c1c7224 */ /* 0x000fe200078e02ff */
[C---:B------:R-:W-:Y:S02]  /*09b0*/  SHF.L.U32 R24, R0.reuse, 0x1, RZ ;  /* 0x0000000100187819 */ /* 0x040fe400000006ff */
[----:B------:R-:W-:Y:S01]  /*09c0*/  LOP3.LUT R17, R5, 0x90, RZ, 0xc0, !PT ;  /* 0x0000009005117812 */ /* 0x000fe200078ec0ff */
[----:B------:R-:W-:Y:S01]  /*09d0*/  IMAD.HI R27, R27, 0x2, RZ ;  /* 0x000000021b1b7827 */ /* 0x000fe200078e02ff */
[----:B------:R-:W-:-:S03]  /*09e0*/  LOP3.LUT R14, R0, 0x40, RZ, 0xc0, !PT ;  /* 0x00000040000e7812 */ /* 0x000fc600078ec0ff */
[----:B------:R-:W-:Y:S01]  /*09f0*/  IMAD.HI R2, R2, 0x2, RZ ;  /* 0x0000000202027827 */ /* 0x000fe200078e02ff */
[----:B------:R-:W-:-:S03]  /*0a00*/  LOP3.LUT R17, R17, 0x7e, R24, 0x78, !PT ;  /* 0x0000007e11117812 */ /* 0x000fc600078e7818 */
[----:B------:R-:W-:Y:S01]  /*0a10*/  IMAD R5, R3, 0x8, R28 ;  /* 0x0000000803057824 */ /* 0x000fe200078e021c */
[----:B------:R-:W-:Y:S01]  /*0a20*/  IADD3.X R2, PT, PT, R27, R25, R2, P1, P2 ;  /* 0x000000191b027210 */ /* 0x000fe20000fe4402 */
[----:B------:R-:W-:Y:S01]  /*0a30*/  IMAD R17, R14, 0x40, R17 ;  /* 0x000000400e117824 */ /* 0x000fe200078e0211 */
[CC--:B------:R-:W-:Y:S02]  /*0a40*/  LEA R40, P1, R28.reuse, R38.reuse, 0x1 ;  /* 0x000000261c287211 */ /* 0x0c0fe400078208ff */
[----:B------:R-:W-:Y:S02]  /*0a50*/  LEA R38, P2, R5, R38, 0x1 ;  /* 0x0000002605267211 */ /* 0x000fe400078408ff */
[----:B------:R-:W-:Y:S02]  /*0a60*/  R2UR UR33, R31 ;  /* 0x000000001f2172ca */ /* 0x000fe400000e0000 */
[-C--:B------:R-:W-:Y:S02]  /*0a70*/  LEA.HI.X.SX32 R41, R28, R2.reuse, 0x1, P1 ;  /* 0x000000021c297211 */ /* 0x080fe400008f0eff */
[----:B------:R-:W-:-:S02]  /*0a80*/  LEA.HI.X.SX32 R39, R5, R2, 0x1, P2 ;  /* 0x0000000205277211 */ /* 0x000fc400010f0eff */
[----:B------:R-:W-:Y:S01]  /*0a90*/  LOP3.LUT R2, R17, 0x20, RZ, 0x3c, !PT ;  /* 0x0000002011027812 */ /* 0x000fe200078e3cff */
[----:B0-----:R-:W-:Y:S08]  /*0aa0*/  @P0 BRA `(.L_x_5) ;  /* 0x0000000000180947 */ /* 0x001ff00003800000 */
[----:B------:R-:W-:Y:S01]  /*0ab0*/  ELECT P1, URZ, PT ;  /* 0x0000000000ff782f */ /* 0x000fe20003820000 */
[----:B------:R-:W-:Y:S01]  /*0ac0*/  HFMA2 R5, -RZ, RZ, 0, 5.9604644775390625e-08 ;  /* 0x00000001ff057431 */ /* 0x000fe200000001ff */
[----:B------:R-:W-:Y:S01]  /*0ad0*/  UMOV UR4, 0x40 ;  /* 0x0000004000047882 */ /* 0x000fe20000000000 */
[----:B------:R-:W-:Y:S01]  /*0ae0*/  UVIRTCOUNT.DEALLOC.SMPOOL 0x80 ;  /* 0x000000800000784c */ /* 0x000fe20000000000 */
[----:B------:R-:W-:-:S09]  /*0af0*/  ULEA UR4, UR6, UR4, 0x18 ;  /* 0x0000000406047291 */ /* 0x000fd2000f8ec0ff */
[----:B------:R0:W-:Y:S03]  /*0b00*/  @P1 STS.U8 [UR4], R5 ;  /* 0x00000005ff001988 */ /* 0x0001e60008000004 */
.L_x_5:
[----:B------:R-:W-:Y:S01]  /*0b10*/  USHF.L.U32 UR4, UR20, 0x15, URZ ;  /* 0x0000001514047899 */ /* 0x000fe200080006ff */
[----:B-----5:R-:W-:Y:S01]  /*0b20*/  STS.U16 [R17+UR12], R12 ;  /* 0x0000000c11007988 */ /* 0x020fe2000800040c */
[----:B------:R-:W-:Y:S01]  /*0b30*/  USHF.L.U32 UR5, UR20, 0x2, URZ ;  /* 0x0000000214057899 */ /* 0x000fe200080006ff */
[----:B0-----:R-:W-:Y:S01]  /*0b40*/  LOP3.LUT R5, R17, 0x40, RZ, 0x3c, !PT ;  /* 0x0000004011057812 */ /* 0x001fe200078e3cff */
[----:B------:R-:W-:Y:S01]  /*0b50*/  ULOP3.LUT UR7, UR4, 0x600000, URZ, 0xc0, !UPT ;  /* 0x0060000004077892 */ /* 0x000fe2000f8ec0ff */
[----:B------:R0:W-:Y:S01]  /*0b60*/  STS.U16 [R17+UR12+0x400], R8 ;  /* 0x0004000811007988 */ /* 0x0001e2000800040c */
[----:B------:R-:W-:Y:S01]  /*0b70*/  ULOP3.LUT UR8, UR5, 0x10, URZ, 0xc0, !UPT ;  /* 0x0000001005087892 */ /* 0x000fe2000f8ec0ff */
[----:B------:R-:W-:Y:S01]  /*0b80*/  LOP3.LUT P1, RZ, R0, 0xff, RZ, 0xc0, !PT ;  /* 0x000000ff00ff7812 */ /* 0x000fe2000782c0ff */
[----:B------:R-:W-:Y:S01]  /*0b90*/  UMOV UR11, 0x1 ;  /* 0x00000001000b7882 */ /* 0x000fe20000000000 */
[----:B------:R-:W-:Y:S01]  /*0ba0*/  STS.U16 [R17+UR12+0x800], R22 ;  /* 0x0008001611007988 */ /* 0x000fe2000800040c */
[----:B------:R-:W-:-:S02]  /*0bb0*/  UIADD3 UR34, UPT, UPT, UR8, UR7, UR33 ;  /* 0x0000000708227290 */ /* 0x000fc4000fffe021 */
[----:B------:R-:W-:Y:S02]  /*0bc0*/  UIADD3 UR14, UPT, UPT, UR12, 0x2c00, URZ ;  /* 0x00002c000c0e7890 */ /* 0x000fe4000fffe0ff */
[----:B------:R1:W-:Y:S01]  /*0bd0*/  STS.U16 [R17+UR12+0xc00], R4 ;  /* 0x000c000411007988 */ /* 0x0003e2000800040c */
[----:B------:R-:W-:Y:S01]  /*0be0*/  UISETP.GT.AND UP1, UPT, UR29, URZ, UPT ;  /* 0x000000ff1d00728c */ /* 0x000fe2000bf24270 */
[----:B0-----:R-:W-:Y:S02]  /*0bf0*/  PRMT R8, RZ, 0x7610, R8 ;  /* 0x00007610ff087816 */ /* 0x001fe40000000008 */
[----:B------:R-:W-:Y:S02]  /*0c00*/  STS.U16 [R2+UR12+0x100], R11 ;  /* 0x0001000b02007988 */ /* 0x000fe4000800040c */
[----:B------:R-:W-:Y:S02]  /*0c10*/  VOTEU.ALL UP0, P1 ;  /* 0x0000000000ff7886 */ /* 0x000fe40000800000 */
[----:B------:R-:W-:Y:S01]  /*0c20*/  STS.U16 [R2+UR12+0x500], R7 ;  /* 0x0005000702007988 */ /* 0x000fe2000800040c */
[----:B------:R-:W-:Y:S01]  /*0c30*/  VOTEU.ALL UP2, P1 ;  /* 0x0000000000ff7886 */ /* 0x000fe20000840000 */
[----:B-1----:R-:W-:-:S02]  /*0c40*/  LOP3.LUT R17, R17, 0x60, RZ, 0x3c, !PT ;  /* 0x0000006011117812 */ /* 0x002fc400078e3cff */
[----:B------:R-:W-:Y:S01]  /*0c50*/  STS.U16 [R2+UR12+0x900], R23 ;  /* 0x0009001702007988 */ /* 0x000fe2000800040c */
[----:B------:R-:W-:-:S04]  /*0c60*/  @!UP0 UIADD3 UR4, UPT, UPT, -UR11, 0x100000, URZ ;  /* 0x001000000b048890 */ /* 0x000fc8000fffe1ff */
[----:B------:R-:W-:Y:S02]  /*0c70*/  @!UP0 USHF.L.U32 UR5, UR4, 0xb, URZ ;  /* 0x0000000b04058899 */ /* 0x000fe400080006ff */
[----:B------:R-:W-:Y:S01]  /*0c80*/  @!UP0 USHF.L.U32 UR4, UR4, 0x1, URZ ;  /* 0x0000000104048899 */ /* 0x000fe200080006ff */
[----:B------:R-:W-:Y:S01]  /*0c90*/  PLOP3.LUT P2, PT, PT, PT, UP1, 0x80, 0x8 ;  /* 0x000000000008781c */ /* 0x000fe20003f4f018 */
[----:B------:R-:W-:Y:S04]  /*0ca0*/  STS.U16 [R2+UR12+0xd00], R15 ;  /* 0x000d000f02007988 */ /* 0x000fe8000800040c */
[----:B------:R-:W-:Y:S04]  /*0cb0*/  STS.U16 [R5+UR12+0x200], R10 ;  /* 0x0002000a05007988 */ /* 0x000fe8000800040c */
[----:B------:R0:W-:Y:S04]  /*0cc0*/  STS.U16 [R5+UR12+0x600], R6 ;  /* 0x0006000605007988 */ /* 0x0001e8000800040c */
[----:B------:R1:W-:Y:S04]  /*0cd0*/  STS.U16 [R5+UR12+0xa00], R26 ;  /* 0x000a001a05007988 */ /* 0x0003e8000800040c */
[----:B------:R1:W-:Y:S01]  /*0ce0*/  STS.U16 [R5+UR12+0xe00], R16 ;  /* 0x000e001005007988 */ /* 0x0003e2000800040c */
[----:B0-----:R-:W-:-:S03]  /*0cf0*/  PRMT R6, RZ, 0x7610, R6 ;  /* 0x00007610ff067816 */ /* 0x001fc60000000006 */
[----:B------:R1:W-:Y:S04]  /*0d00*/  STS.U16 [R17+UR12+0x300], R9 ;  /* 0x0003000911007988 */ /* 0x0003e8000800040c */
[----:B------:R1:W-:Y:S04]  /*0d10*/  STS.U16 [R17+UR12+0x700], R13 ;  /* 0x0007000d11007988 */ /* 0x0003e8000800040c */
[----:B------:R1:W-:Y:S04]  /*0d20*/  STS.U16 [R17+UR12+0xb00], R30 ;  /* 0x000b001e11007988 */ /* 0x0003e8000800040c */
[----:B------:R1:W-:Y:S01]  /*0d30*/  STS.U16 [R17+UR12+0xf00], R18 ;  /* 0x000f001211007988 */ /* 0x0003e2000800040c */
[----:B------:R-:W-:Y:S01]  /*0d40*/  STTM.x16 tmem[UR34], RZ ;  /* 0x000000ff000079ed */ /* 0x000fe20008240022 */
[----:B------:R-:W0:Y:S02]  /*0d50*/  FENCE.VIEW.ASYNC.T ;  /* 0x00000000000073c6 */ /* 0x000e240000000200 */
[----:B0-----:R-:W-:Y:S06]  /*0d60*/  BAR.SYNC.DEFER_BLOCKING 0x0 ;  /* 0x0000000000007b1d */ /* 0x001fec0000010000 */
[----:B------:R-:W0:Y:S02]  /*0d70*/  FENCE.VIEW.ASYNC.S ;  /* 0x00000000000073c6 */ /* 0x000e240000000000 */
[----:B0-----:R0:W2:Y:S02]  /*0d80*/  @!UP2 SYNCS.EXCH.64 URZ, [UR14], UR4 ;  /* 0x000000040effa5b2 */ /* 0x0010a40008000100 */
[----:B--2---:R-:W-:Y:S06]  /*0d90*/  BAR.SYNC.DEFER_BLOCKING 0x0 ;  /* 0x0000000000007b1d */ /* 0x004fec0000010000 */
[----:B------:R-:W2:Y:S04]  /*0da0*/  @P2 LDG.E.U16 R6, desc[UR26][R40.64] ;  /* 0x0000001a28062981 */ /* 0x000ea8000c1e1500 */
[----:B------:R-:W3:Y:S01]  /*0db0*/  @P2 LDG.E.U16 R8, desc[UR26][R38.64] ;  /* 0x0000001a26082981 */ /* 0x000ee2000c1e1500 */
[----:B------:R-:W-:Y:S01]  /*0dc0*/  LOP3.LUT R4, R0, 0xff, RZ, 0xc0, !PT ;  /* 0x000000ff00047812 */ /* 0x000fe200078ec0ff */
[----:B------:R-:W-:Y:S01]  /*0dd0*/  VOTEU.ALL UP3, P1 ;  /* 0x0000000000ff7886 */ /* 0x000fe20000860000 */
[----:B------:R-:W-:-:S04]  /*0de0*/  @!UP0 UIADD3 UR16, UPT, UPT, -UR11, 0x100000, URZ ;  /* 0x001000000b108890 */ /* 0x000fc8000fffe1ff */
[----:B------:R-:W-:Y:S02]  /*0df0*/  @!UP0 USHF.L.U32 UR17, UR16, 0xb, URZ ;  /* 0x0000000b10118899 */ /* 0x000fe400080006ff */
[----:B------:R-:W-:Y:S01]  /*0e00*/  @!UP0 USHF.L.U32 UR16, UR16, 0x1, URZ ;  /* 0x0000000110108899 */ /* 0x000fe200080006ff */
[----:B------:R-:W-:Y:S01]  /*0e10*/  VOTEU.ALL UP4, P1 ;  /* 0x0000000000ff7886 */ /* 0x000fe20000880000 */
[----:B0-----:R-:W-:-:S04]  /*0e20*/  @!UP0 UIADD3 UR4, UPT, UPT, -UR11, 0x100000, URZ ;  /* 0x001000000b048890 */ /* 0x001fc8000fffe1ff */
[----:B------:R-:W-:Y:S02]  /*0e30*/  @!UP0 USHF.L.U32 UR5, UR4, 0xb, URZ ;  /* 0x0000000b04058899 */ /* 0x000fe400080006ff */
[----:B------:R-:W-:Y:S01]  /*0e40*/  @!UP0 USHF.L.U32 UR4, UR4, 0x1, URZ ;  /* 0x0000000104048899 */ /* 0x000fe200080006ff */
[----:B------:R-:W-:Y:S01]  /*0e50*/  IMAD.SHL.U32 R23, R4, 0x2, RZ ;  /* 0x0000000204177824 */ /* 0x000fe200078e00ff */
[----:B------:R-:W-:Y:S01]  /*0e60*/  SHF.R.U32.HI R2, RZ, 0x2, R0 ;  /* 0x00000002ff027819 */ /* 0x000fe20000011600 */
[----:B------:R-:W-:Y:S02]  /*0e70*/  UISETP.EQ.U32.AND UP2, UPT, UR20, URZ, UP1 ;  /* 0x000000ff1400728c */ /* 0x000fe40008f42070 */
[----:B------:R-:W-:Y:S01]  /*0e80*/  UIADD3 UR13, UPT, UPT, UR33, 0x20, URZ ;  /* 0x00000020210d7890 */ /* 0x000fe2000fffe0ff */
[----:B------:R-:W-:Y:S01]  /*0e90*/  LOP3.LUT R23, R23, 0x30, R2, 0x78, !PT ;  /* 0x0000003017177812 */ /* 0x000fe200078e7802 */
[----:B------:R-:W-:Y:S02]  /*0ea0*/  UMOV UR6, URZ ;  /* 0x000000ff00067c82 */ /* 0x000fe40008000000 */
[----:B------:R-:W-:Y:S01]  /*0eb0*/  UIADD3 UR15, UPT, UPT, UR7, UR13, URZ ;  /* 0x0000000d070f7290 */ /* 0x000fe2000fffe0ff */
[----:B------:R0:W4:Y:S03]  /*0ec0*/  @!UP3 SYNCS.EXCH.64 URZ, [UR12+0x2c08], UR16 ;  /* 0x002c08100cffb5b2 */ /* 0x0001260008000100 */
[----:B------:R-:W-:-:S02]  /*0ed0*/  ULEA UR15, UR8, UR15, 0x10 ;  /* 0x0000000f080f7291 */ /* 0x000fc4000f8e80ff */
[----:B------:R-:W-:-:S04]  /*0ee0*/  @!UP2 UIADD3 UR10, UPT, UPT, UR12, 0x2000, URZ ;  /* 0x000020000c0aa890 */ /* 0x000fc8000fffe0ff */
[----:B------:R-:W-:Y:S02]  /*0ef0*/  @!UP2 USHF.R.U32.HI UR10, URZ, 0x4, UR10 ;  /* 0x00000004ff0aa899 */ /* 0x000fe4000801160a */
[----:B0-----:R-:W-:Y:S02]  /*0f00*/  UIADD3 UR16, UPT, UPT, UR12, 0x2400, URZ ;  /* 0x000024000c107890 */ /* 0x001fe4000fffe0ff */
[----:B------:R-:W-:Y:S01]  /*0f10*/  @!UP2 USGXT.U32 UR17, UR10, 0xe ;  /* 0x0000000e0a11a89a */ /* 0x000fe20008000000 */
[----:B--2---:R1:W-:Y:S04]  /*0f20*/  STS.U16 [R23+UR12+0x2000], R6 ;  /* 0x0020000617007988 */ /* 0x0043e8000800040c */
[----:B---3--:R1:W-:Y:S01]  /*0f30*/  STS.U16 [R23+UR12+0x2200], R8 ;  /* 0x0022000817007988 */ /* 0x0083e2000800040c */
[----:B----4-:R0:W-:Y:S06]  /*0f40*/  MEMBAR.ALL.CTA ;  /* 0x0000000000007992 */ /* 0x0101ec0000008000 */
[----:B0-----:R-:W-:Y:S04]  /*0f50*/  FENCE.VIEW.ASYNC.S ;  /* 0x00000000000073c6 */ /* 0x001fe80000000000 */
[----:B------:R-:W0:Y:S02]  /*0f60*/  FENCE.VIEW.ASYNC.S ;  /* 0x00000000000073c6 */ /* 0x000e240000000000 */
[----:B0-----:R1:W0:Y:S02]  /*0f70*/  @!UP4 SYNCS.EXCH.64 URZ, [UR12+0x2400], UR4 ;  /* 0x002400040cffc5b2 */ /* 0x0012240008000100 */
[----:B0-----:R-:W-:Y:S06]  /*0f80*/  BAR.SYNC.DEFER_BLOCKING 0x0 ;  /* 0x0000000000007b1d */ /* 0x001fec0000010000 */
[----:B-1----:R-:W-:Y:S05]  /*0f90*/  BRA.U !UP2, `(.L_x_6) ;  /* 0x000000010a647547 */ /* 0x002fea000b800000 */
[----:B------:R-:W-:Y:S02]  /*0fa0*/  UIADD3 UR4, UPT, UPT, UR12, 0x2000, URZ ;  /* 0x000020000c047890 */ /* 0x000fe4000fffe0ff */
[----:B------:R-:W-:Y:S02]  /*0fb0*/  USHF.R.U32.HI UR5, URZ, 0x4, UR12 ;  /* 0x00000004ff057899 */ /* 0x000fe4000801160c */
[----:B------:R-:W-:Y:S02]  /*0fc0*/  USHF.R.U32.HI UR17, URZ, 0x4, UR4 ;  /* 0x00000004ff117899 */ /* 0x000fe40008011604 */
[----:B------:R-:W-:Y:S02]  /*0fd0*/  USGXT.U32 UR4, UR5, 0xe ;  /* 0x0000000e0504789a */ /* 0x000fe40008000000 */
[----:B------:R-:W-:Y:S01]  /*0fe0*/  USGXT.U32 UR17, UR17, 0xe ;  /* 0x0000000e1111789a */ /* 0x000fe20008000000 */
[----:B------:R-:W-:Y:S01]  /*0ff0*/  UMOV UR10, 0x1000080 ;  /* 0x01000080000a7882 */ /* 0x000fe20000000000 */
[----:B------:R-:W-:-:S02]  /*1000*/  UMOV UR11, 0x40004040 ;  /* 0x40004040000b7882 */ /* 0x000fc40000000000 */
[----:B------:R-:W-:Y:S01]  /*1010*/  UIADD3 UR30, UP3, UPT, UR17, 0x2, URZ ;  /* 0x00000002111e7890 */ /* 0x000fe2000ff7e0ff */
[----:B------:R-:W-:Y:S01]  /*1020*/  UMOV UR5, URZ ;  /* 0x000000ff00057c82 */ /* 0x000fe20008000000 */
[----:B------:R-:W-:Y:S02]  /*1030*/  ULOP3.LUT UR22, UR4, 0x1000000, URZ, 0xfc, !UPT ;  /* 0x0100000004167892 */ /* 0x000fe4000f8efcff */
[----:B------:R-:W-:Y:S02]  /*1040*/  UIADD3.64 UR10, UPT, UPT, UR4, UR10, URZ ;  /* 0x0000000a040a7297 */ /* 0x000fe4000fffe0ff */
[----:B------:R-:W-:Y:S01]  /*1050*/  UIADD3.X UR31, UPT, UPT, UR6, -0x7fffbfe0, URZ, UP3, !UPT ;  /* 0x80004020061f7890 */ /* 0x000fe20009ffe4ff */
[----:B------:R-:W-:Y:S01]  /*1060*/  UMOV UR4, UR16 ;  /* 0x0000001000047c82 */ /* 0x000fe20008000000 */
[----:B------:R-:W-:Y:S01]  /*1070*/  UMOV UR24, 0x0 ;  /* 0x0000000000187882 */ /* 0x000fe20000000000 */
[----:B------:R-:W-:Y:S01]  /*1080*/  UMOV UR18, UR4 ;  /* 0x0000000400127c82 */ /* 0x000fe20008000000 */
[----:B------:R-:W-:Y:S01]  /*1090*/  UMOV UR25, 0x8048010 ;  /* 0x0804801000197882 */ /* 0x000fe20000000000 */
[----:B------:R-:W-:Y:S01]  /*10a0*/  UMOV UR23, 0x40004040 ;  /* 0x4000404000177882 */ /* 0x000fe20000000000 */
[----:B------:R-:W-:Y:S01]  /*10b0*/  UMOV UR4, UR17 ;  /* 0x0000001100047c82 */ /* 0x000fe20008000000 */
[----:B------:R-:W-:Y:S01]  /*10c0*/  UMOV UR5, 0x80004020 ;  /* 0x8000402000057882 */ /* 0x000fe20000000000 */
[----:B------:R-:W-:Y:S01]  /*10d0*/  UMOV UR36, 0x0 ;  /* 0x0000000000247882 */ /* 0x000fe20000000000 */
[----:B------:R-:W-:Y:S01]  /*10e0*/  UMOV UR37, 0x8048010 ;  /* 0x0804801000257882 */ /* 0x000fe20000000000 */
[----:B------:R0:W-:Y:S01]  /*10f0*/  UTCHMMA gdesc[UR22], gdesc[UR4], tmem[UR13], tmem[UR24], idesc[UR25], !UPT ;  /* 0x00ff1804160075ea */ /* 0x0001e2000f80000d */
[----:B------:R0:W-:Y:S01]  /*1100*/  UTCHMMA gdesc[UR10], gdesc[UR30], tmem[UR13], tmem[UR36], idesc[UR37], UPT ;  /* 0x00ff241e0a0075ea */ /* 0x0001e2000b80000d */
[----:B------:R0:W-:Y:S01]  /*1110*/  UTCBAR [UR18], URZ ;  /* 0x000000ff120073e9 */ /* 0x0001e200080000ff */
[----:B------:R-:W-:Y:S01]  /*1120*/  NOP ;  /* 0x0000000000007918 */ /* 0x000fe20000000000 */
.L_x_6:
[----:B------:R-:W-:Y:S05]  /*1130*/  BRA.U !UP1, `(.L_x_7) ;  /* 0x0000000109087547 */ /* 0x000fea000b800000 */
[----:B------:R-:W1:Y:S02]  /*1140*/  SYNCS.PHASECHK.TRANS64.TRYWAIT P3, [UR12+0x2400], RZ ;  /* 0x002400ffff0075a7 */ /* 0x000e64000806110c */
[----:B-1----:R-:W-:Y:S05]  /*1150*/  @!P3 BRA `(.L_x_8) ;  /* 0x000000240050b947 */ /* 0x002fea0003800000 */
.L_x_7:
[----:B------:R-:W-:Y:S01]  /*1160*/  BAR.SYNC.DEFER_BLOCKING 0x0 ;  /* 0x0000000000007b1d */ /* 0x000fe20000010000 */
[----:B------:R-:W-:-:S05]  /*1170*/  SHF.R.U32.HI R18, RZ, 0x4, R0 ;  /* 0x00000004ff127819 */ /* 0x000fca0000011600 */
[----:B0-----:R-:W0:Y:S02]  /*1180*/  LDCU UR10, c[0x0][0x3a8] ;  /* 0x00007500ff0a77ac */ /* 0x001e240008000800 */
[----:B------:R-:W1:Y:S01]  /*1190*/  LDC R27, c[0x0][0x3d8] ;  /* 0x0000f600ff1b7b82 */ /* 0x000e620000000800 */
[----:B------:R-:W-:Y:S01]  /*11a0*/  LDTM.16dp32bit_t0_t15.x8 R4, tmem[UR15] ;  /* 0x0000000f000479ee */ /* 0x000fe20008980000 */
[----:B------:R-:W0:Y:S01]  /*11b0*/  LDTM.16dp32bit_t16_t31.x8 R4, tmem[UR15+0x8] ;  /* 0x0000080f000479ee */ /* 0x000e2200089a0000 */
[----:B------:R-:W2:Y:S01]  /*11c0*/  LDCU.64 UR30, c[0x0][0x3d0] ;  /* 0x00007a00ff1e77ac */ /* 0x000ea20008000a00 */
[----:B------:R-:W3:Y:S01]  /*11d0*/  @!P1 SYNCS.CCTL.IV [UR12+0x2400] ;  /* 0x00240000ff0099b1 */ /* 0x000ee2000800000c */
[----:B------:R-:W-:Y:S01]  /*11e0*/  NOP ;  /* 0x0000000000007918 */ /* 0x000fe20000000000 */
[----:B--2---:R-:W-:Y:S01]  /*11f0*/  UIMAD UR4, UR9, UR30, URZ ;  /* 0x0000001e090472a4 */ /* 0x004fe2000f8e02ff */
[----:B0-----:R-:W-:Y:S01]  /*1200*/  FMUL R12, R4, UR10 ;  /* 0x0000000a040c7c20 */ /* 0x001fe20008400000 */
[----:B------:R-:W-:Y:S01]  /*1210*/  FMUL R13, R5, UR10 ;  /* 0x0000000a050d7c20 */ /* 0x000fe20008400000 */
[----:B------:R-:W-:Y:S01]  /*1220*/  FMUL R15, R6, UR10 ;  /* 0x0000000a060f7c20 */ /* 0x000fe20008400000 */
[----:B------:R-:W-:Y:S01]  /*1230*/  FMUL R16, R7, UR10 ;  /* 0x0000000a07107c20 */ /* 0x000fe20008400000 */
[----:B------:R-:W-:Y:S01]  /*1240*/  FMUL R17, R8, UR10 ;  /* 0x0000000a08117c20 */ /* 0x000fe20008400000 */
[----:B------:R-:W-:-:S02]  /*1250*/  USHF.L.U32 UR5, UR4, 0x1, URZ ;  /* 0x0000000104057899 */ /* 0x000fc400080006ff */
[----:B------:R-:W-:Y:S01]  /*1260*/  FMNMX3 R15, R12, R13, R15, !PT ;  /* 0x0000000d0c0f7276 */ /* 0x000fe2000780000f */
[----:B------:R-:W-:Y:S01]  /*1270*/  FMUL R12, R9, UR10 ;  /* 0x0000000a090c7c20 */ /* 0x000fe20008400000 */
[----:B------:R-:W-:Y:S02]  /*1280*/  FMUL R13, R10, UR10 ;  /* 0x0000000a0a0d7c20 */ /* 0x000fe40008400000 */
[----:B------:R-:W-:Y:S01]  /*1290*/  FMNMX3 R16, R15, R16, R17, !PT ;  /* 0x000000100f107276 */ /* 0x000fe20007800011 */
[----:B------:R-:W-:-:S03]  /*12a0*/  FMUL R15, R11, UR10 ;  /* 0x0000000a0b0f7c20 */ /* 0x000fc60008400000 */
[----:B------:R-:W-:-:S04]  /*12b0*/  FMNMX3 R12, R16, R12, R13, !PT ;  /* 0x0000000c100c7276 */ /* 0x000fc8000780000d */
[----:B------:R-:W-:Y:S02]  /*12c0*/  FMNMX R16, R15, R12, !PT ;  /* 0x0000000c0f107209 */ /* 0x000fe40007800000 */
[----:B------:R-:W0:Y:S01]  /*12d0*/  LDC.64 R12, c[0x0][0x390] ;  /* 0x0000e400ff0c7b82 */ /* 0x000e220000000a00 */
[----:B------:R-:W-:Y:S02]  /*12e0*/  LOP3.LUT R15, R0, 0xf, RZ, 0xc0, !PT ;  /* 0x0000000f000f7812 */ /* 0x000fe400078ec0ff */
[----:B------:R-:W2:Y:S03]  /*12f0*/  SHFL.BFLY PT, R19, R16, 0x10, 0x1f ;  /* 0x0e001f0010137f89 */ /* 0x000ea600000e0000 */
[----:B------:R-:W-:-:S04]  /*1300*/  IMAD R15, R15, UR31, RZ ;  /* 0x0000001f0f0f7c24 */ /* 0x000fc8000f8e02ff */
[----:B------:R-:W-:-:S05]  /*1310*/  IMAD.SHL.U32 R17, R15, 0x2, RZ ;  /* 0x000000020f117824 */ /* 0x000fca00078e00ff */
[----:B0-----:R-:W-:Y:S01]  /*1320*/  IADD3 R35, P3, P4, R17, UR5, R12 ;  /* 0x0000000511237c10 */ /* 0x001fe2000fc7e00c */
[----:B------:R-:W-:Y:S01]  /*1330*/  UIMAD.WIDE UR4, UR4, 0x2, URZ ;  /* 0x00000002040478a5 */ /* 0x000fe2000f8e02ff */
[----:B------:R-:W-:Y:S01]  /*1340*/  LOP3.LUT R17, R2, 0x38, RZ, 0xc0, !PT ;  /* 0x0000003802117812 */ /* 0x000fe200078ec0ff */
[----:B------:R-:W-:Y:S01]  /*1350*/  IMAD.HI R2, R15, 0x2, RZ ;  /* 0x000000020f027827 */ /* 0x000fe200078e02ff */
[----:B--2---:R-:W-:Y:S02]  /*1360*/  FMNMX3 R26, R16, -INF , R19, !PT ;  /* 0xff800000101a7876 */ /* 0x004fe40007800013 */
[----:B------:R-:W-:Y:S02]  /*1370*/  SGXT.U32 R12, R18, 0x4 ;  /* 0x00000004120c781a */ /* 0x000fe40000000000 */
[--C-:B------:R-:W-:Y:S01]  /*1380*/  LOP3.LUT R17, R17, 0x1f, R0.reuse, 0xf8, !PT ;  /* 0x0000001f11117812 */ /* 0x100fe200078ef800 */
[----:B------:R-:W-:Y:S01]  /*1390*/  FADD R16, -R26, -INF ;  /* 0xff8000001a107421 */ /* 0x000fe20000000100 */
[----:B------:R-:W-:Y:S01]  /*13a0*/  IADD3.X R15, PT, PT, R2, UR5, R13, P3, P4 ;  /* 0x00000005020f7c10 */ /* 0x000fe20009fe840d */
[----:B-1----:R-:W-:Y:S01]  /*13b0*/  IMAD R12, R12, R27, RZ ;  /* 0x0000001b0c0c7224 */ /* 0x002fe200078e02ff */
[----:B------:R-:W-:Y:S01]  /*13c0*/  SHF.L.U32 R22, R17, 0x4, RZ ;  /* 0x0000000411167819 */ /* 0x000fe200000006ff */
[----:B------:R-:W-:Y:S01]  /*13d0*/  FMUL R16, R16, 1.4426950216293334961 ;  /* 0x3fb8aa3b10107820 */ /* 0x000fe20000400000 */
[----:B------:R-:W-:Y:S01]  /*13e0*/  SHF.R.U32.HI R18, RZ, 0x1, R0 ;  /* 0x00000001ff127819 */ /* 0x000fe20000011600 */
[----:B------:R-:W-:Y:S01]  /*13f0*/  IMAD R2, R27, 0x10, R12 ;  /* 0x000000101b027824 */ /* 0x000fe200078e020c */
[----:B------:R-:W-:Y:S01]  /*1400*/  LOP3.LUT R13, R22, 0x1b0, RZ, 0xc0, !PT ;  /* 0x000001b0160d7812 */ /* 0x000fe200078ec0ff */
[----:B------:R-:W3:Y:S01]  /*1410*/  MUFU.EX2 R25, R16 ;  /* 0x0000001000197308 */ /* 0x000ee20000000800 */
[----:B------:R-:W-:-:S02]  /*1420*/  LEA R36, P3, R12, R35, 0x1 ;  /* 0x000000230c247211 */ /* 0x000fc400078608ff */
[C---:B------:R-:W-:Y:S02]  /*1430*/  LEA R34, P4, R2.reuse, R35, 0x1 ;  /* 0x0000002302227211 */ /* 0x040fe400078808ff */
[----:B------:R-:W-:Y:S02]  /*1440*/  LOP3.LUT R18, R13, 0x40, R18, 0xf8, !PT ;  /* 0x000000400d127812 */ /* 0x000fe400078ef812 */
[-C--:B------:R-:W-:Y:S02]  /*1450*/  LEA.HI.X.SX32 R35, R2, R15.reuse, 0x1, P4 ;  /* 0x0000000f02237211 */ /* 0x080fe400020f0eff */
[----:B------:R-:W-:Y:S01]  /*1460*/  LEA.HI.X.SX32 R37, R12, R15, 0x1, P3 ;  /* 0x0000000f0c257211 */ /* 0x000fe200018f0eff */
[----:B------:R-:W-:Y:S01]  /*1470*/  VIADD R2, R18, UR12 ;  /* 0x0000000c12027c36 */ /* 0x000fe20008000000 */
[----:B------:R-:W-:Y:S02]  /*1480*/  PRMT R13, RZ, 0x7610, R13 ;  /* 0x00007610ff0d7816 */ /* 0x000fe4000000000d */
[----:B------:R-:W-:-:S02]  /*1490*/  PRMT R15, RZ, 0x7610, R15 ;  /* 0x00007610ff0f7816 */ /* 0x000fc4000000000f */
[----:B---3--:R0:W-:Y:S01]  /*14a0*/  STSM.16.M88 [R2+0x2000], R25 ;  /* 0x0020001902007844 */ /* 0x0081e20000000000 */
[----:B------:R-:W-:Y:S06]  /*14b0*/  BAR.SYNC.DEFER_BLOCKING 0x0 ;  /* 0x0000000000007b1d */ /* 0x000fec0000010000 */
[----:B------:R-:W2:Y:S04]  /*14c0*/  @P2 LDG.E.U16 R13, desc[UR26][R36.64] ;  /* 0x0000001a240d2981 */ /* 0x000ea8000c1e1500 */
[----:B------:R-:W3:Y:S01]  /*14d0*/  @P2 LDG.E.U16 R15, desc[UR26][R34.64] ;  /* 0x0000001a220f2981 */ /* 0x000ee2000c1e1500 */
[--C-:B------:R-:W-:Y:S01]  /*14e0*/  FFMA R4, R4, UR10, -R26.reuse ;  /* 0x0000000a04047c23 */ /* 0x100fe2000800081a */
[--C-:B------:R-:W-:Y:S01]  /*14f0*/  FFMA R5, R5, UR10, -R26.reuse ;  /* 0x0000000a05057c23 */ /* 0x100fe2000800081a */
[--C-:B------:R-:W-:Y:S01]  /*1500*/  FFMA R6, R6, UR10, -R26.reuse ;  /* 0x0000000a06067c23 */ /* 0x100fe2000800081a */
[--C-:B------:R-:W-:Y:S01]  /*1510*/  FFMA R7, R7, UR10, -R26.reuse ;  /* 0x0000000a07077c23 */ /* 0x100fe2000800081a */
[----:B------:R-:W-:Y:S01]  /*1520*/  FMUL R4, R4, 1.4426950216293334961 ;  /* 0x3fb8aa3b04047820 */ /* 0x000fe20000400000 */
[----:B------:R-:W-:Y:S01]  /*1530*/  FMUL R5, R5, 1.4426950216293334961 ;  /* 0x3fb8aa3b05057820 */ /* 0x000fe20000400000 */
[----:B------:R-:W-:Y:S01]  /*1540*/  FMUL R6, R6, 1.4426950216293334961 ;  /* 0x3fb8aa3b06067820 */ /* 0x000fe20000400000 */
[----:B------:R-:W-:Y:S01]  /*1550*/  FMUL R7, R7, 1.4426950216293334961 ;  /* 0x3fb8aa3b07077820 */ /* 0x000fe20000400000 */
[--C-:B------:R-:W-:Y:S01]  /*1560*/  FFMA R8, R8, UR10, -R26.reuse ;  /* 0x0000000a08087c23 */ /* 0x100fe2000800081a */
[--C-:B------:R-:W-:Y:S01]  /*1570*/  FFMA R9, R9, UR10, -R26.reuse ;  /* 0x0000000a09097c23 */ /* 0x100fe2000800081a */
[----:B------:R-:W-:Y:S01]  /*1580*/  MUFU.EX2 R4, R4 ;  /* 0x0000000400047308 */ /* 0x000fe20000000800 */
[--C-:B------:R-:W-:Y:S01]  /*1590*/  FFMA R10, R10, UR10, -R26.reuse ;  /* 0x0000000a0a0a7c23 */ /* 0x100fe2000800081a */
[----:B------:R-:W-:Y:S01]  /*15a0*/  FMUL R8, R8, 1.4426950216293334961 ;  /* 0x3fb8aa3b08087820 */ /* 0x000fe20000400000 */
[----:B------:R-:W-:Y:S01]  /*15b0*/  FMUL R9, R9, 1.4426950216293334961 ;  /* 0x3fb8aa3b09097820 */ /* 0x000fe20000400000 */
[----:B------:R-:W-:Y:S01]  /*15c0*/  FFMA R11, R11, UR10, -R26 ;  /* 0x0000000a0b0b7c23 */ /* 0x000fe2000800081a */
[----:B------:R-:W-:Y:S01]  /*15d0*/  FMUL R10, R10, 1.4426950216293334961 ;  /* 0x3fb8aa3b0a0a7820 */ /* 0x000fe20000400000 */
[----:B------:R-:W-:Y:S01]  /*15e0*/  LOP3.LUT R22, R22, 0x1f0, RZ, 0xc0, !PT ;  /* 0x000001f016167812 */ /* 0x000fe200078ec0ff */
[----:B------:R-:W-:Y:S01]  /*15f0*/  UIADD3 UR35, UPT, UPT, UR33, 0x30, URZ ;  /* 0x0000003021237890 */ /* 0x000fe2000fffe0ff */
[----:B------:R-:W1:Y:S01]  /*1600*/  MUFU.EX2 R5, R5 ;  /* 0x0000000500057308 */ /* 0x000e620000000800 */
[----:B------:R-:W-:Y:S01]  /*1610*/  FMUL R11, R11, 1.4426950216293334961 ;  /* 0x3fb8aa3b0b0b7820 */ /* 0x000fe20000400000 */
[----:B------:R-:W-:Y:S01]  /*1620*/  ISETP.NE.U32.AND P3, PT, R14, RZ, PT ;  /* 0x000000ff0e00720c */ /* 0x000fe20003f65070 */
[----:B------:R0:W4:Y:S01]  /*1630*/  LDSM.16.M88 R29, [R22+UR12+0x2000] ;  /* 0x0020000c161d783b */ /* 0x0001220008000000 */
[----:B------:R-:W-:-:S02]  /*1640*/  UIADD3 UR7, UPT, UPT, UR7, UR35, URZ ;  /* 0x0000002307077290 */ /* 0x000fc4000fffe0ff */
[----:B------:R-:W-:Y:S01]  /*1650*/  SEL R19, RZ, 0x90, !P3 ;  /* 0x00000090ff137807 */ /* 0x000fe20005800000 */
[----:B------:R-:W-:Y:S01]  /*1660*/  UIADD3 UR29, UPT, UPT, UR29, -0x10, URZ ;  /* 0xfffffff01d1d7890 */ /* 0x000fe2000fffe0ff */
[----:B------:R-:W5:Y:S01]  /*1670*/  MUFU.EX2 R6, R6 ;  /* 0x0000000600067308 */ /* 0x000f620000000800 */
[----:B------:R-:W-:Y:S01]  /*1680*/  ULEA UR28, UR8, UR7, 0x10 ;  /* 0x00000007081c7291 */ /* 0x000fe2000f8e80ff */
[----:B------:R-:W-:Y:S01]  /*1690*/  LOP3.LUT R24, R19, 0x17e, R24, 0x78, !PT ;  /* 0x0000017e13187812 */ /* 0x000fe200078e7818 */
[----:B------:R-:W-:Y:S06]  /*16a0*/  BAR.SYNC.DEFER_BLOCKING 0x0 ;  /* 0x0000000000007b1d */ /* 0x000fec0000010000 */
[----:B------:R-:W0:Y:S01]  /*16b0*/  MUFU.EX2 R7, R7 ;  /* 0x0000000700077308 */ /* 0x000e220000000800 */
[----:B-1----:R-:W-:Y:S01]  /*16c0*/  FADD R17, R4, R5 ;  /* 0x0000000504117221 */ /* 0x002fe20000000000 */
[----:B------:R-:W-:-:S06]  /*16d0*/  F2FP.F16.F32.PACK_AB R4, R5, R4 ;  /* 0x000000040504723e */ /* 0x000fcc00000000ff */
[----:B------:R-:W1:Y:S01]  /*16e0*/  MUFU.EX2 R8, R8 ;  /* 0x0000000800087308 */ /* 0x000e620000000800 */
[----:B-----5:R-:W-:-:S07]  /*16f0*/  FADD R12, R6, R17 ;  /* 0x00000011060c7221 */ /* 0x020fce0000000000 */
[----:B------:R-:W5:Y:S01]  /*1700*/  MUFU.EX2 R9, R9 ;  /* 0x0000000900097308 */ /* 0x000f620000000800 */
[C---:B0-----:R-:W-:Y:S01]  /*1710*/  FADD R17, R7.reuse, R12 ;  /* 0x0000000c07117221 */ /* 0x041fe20000000000 */
[----:B------:R-:W-:-:S06]  /*1720*/  F2FP.F16.F32.PACK_AB R5, R7, R6 ;  /* 0x000000060705723e */ /* 0x000fcc00000000ff */
[----:B------:R-:W0:Y:S01]  /*1730*/  MUFU.EX2 R10, R10 ;  /* 0x0000000a000a7308 */ /* 0x000e220000000800 */
[----:B-1----:R-:W-:-:S07]  /*1740*/  FADD R12, R8, R17 ;  /* 0x00000011080c7221 */ /* 0x002fce0000000000 */
[----:B------:R-:W1:Y:S01]  /*1750*/  MUFU.EX2 R11, R11 ;  /* 0x0000000b000b7308 */ /* 0x000e620000000800 */
[C---:B-----5:R-:W-:Y:S01]  /*1760*/  FADD R17, R9.reuse, R12 ;  /* 0x0000000c09117221 */ /* 0x060fe20000000000 */
[----:B------:R-:W-:-:S03]  /*1770*/  F2FP.F16.F32.PACK_AB R6, R9, R8 ;  /* 0x000000080906723e */ /* 0x000fc600000000ff */
[----:B0-----:R-:W-:-:S04]  /*1780*/  FADD R28, R10, R17 ;  /* 0x000000110a1c7221 */ /* 0x001fc80000000000 */
[C---:B-1----:R-:W-:Y:S01]  /*1790*/  FADD R28, R11.reuse, R28 ;  /* 0x0000001c0b1c7221 */ /* 0x042fe20000000000 */
[----:B------:R-:W-:-:S04]  /*17a0*/  F2FP.F16.F32.PACK_AB R7, R11, R10 ;  /* 0x0000000a0b07723e */ /* 0x000fc800000000ff */
[----:B------:R0:W1:Y:S04]  /*17b0*/  SHFL.BFLY PT, R27, R28, 0x10, 0x1f ;  /* 0x0e001f001c1b7f89 */ /* 0x00006800000e0000 */
[----:B--2---:R0:W-:Y:S04]  /*17c0*/  STS.U16 [R24+UR12+0x2000], R13 ;  /* 0x0020000d18007988 */ /* 0x0041e8000800040c */
[----:B---3--:R0:W-:Y:S01]  /*17d0*/  STS.U16 [R24+UR12+0x2200], R15 ;  /* 0x0022000f18007988 */ /* 0x0081e2000800040c */
[----:B-1--4-:R-:W-:Y:S05]  /*17e0*/  BRA.U !UP1, `(.L_x_9) ;  /* 0x0000000109087547 */ /* 0x012fea000b800000 */
[----:B------:R1:W-:Y:S01]  /*17f0*/  STTM.16dp32bit_t0_t15.x4 tmem[UR28], R4 ;  /* 0x00000004000079ed */ /* 0x0003e2000890001c */
[----:B------:R1:W-:Y:S02]  /*1800*/  STTM.16dp32bit_t16_t31.x4 tmem[UR28+0x4], R4 ;  /* 0x00000404000079ed */ /* 0x0003e4000892001c */
.L_x_9:
[----:B------:R-:W2:Y:S02]  /*1810*/  FENCE.VIEW.ASYNC.T ;  /* 0x00000000000073c6 */ /* 0x000ea40000000200 */
[----:B--2---:R-:W-:Y:S06]  /*1820*/  BAR.SYNC.DEFER_BLOCKING 0x0 ;  /* 0x0000000000007b1d */ /* 0x004fec0000010000 */
[----:B01----:R-:W0:Y:S01]  /*1830*/  LDTM.x16 R4, tmem[UR34] ;  /* 0x00000022000479ee */ /* 0x003e220008240000 */
[----:B------:R-:W-:Y:S01]  /*1840*/  NOP ;  /* 0x0000000000007918 */ /* 0x000fe20000000000 */
[----:B------:R-:W-:Y:S05]  /*1850*/  BRA.U !UP1, `(.L_x_10) ;  /* 0x0000000109447547 */ /* 0x000fea000b800000 */
[C---:B0-----:R-:W-:Y:S01]  /*1860*/  FMUL R4, R29.reuse, R4 ;  /* 0x000000041d047220 */ /* 0x041fe20000400000 */
[C---:B------:R-:W-:Y:S01]  /*1870*/  FMUL R5, R29.reuse, R5 ;  /* 0x000000051d057220 */ /* 0x040fe20000400000 */
        /* <DEDUP_REMOVED lines=13> */
[----:B------:R-:W-:-:S04]  /*1950*/  FMUL R19, R29, R19 ;  /* 0x000000131d137220 */ /* 0x000fc80000400000 */
[----:B------:R1:W-:Y:S03]  /*1960*/  STTM.x16 tmem[UR34], R4 ;  /* 0x00000004000079ed */ /* 0x0003e60008240022 */
.L_x_10:
[----:B0-----:R-:W0:Y:S02]  /*1970*/  FENCE.VIEW.ASYNC.T ;  /* 0x00000000000073c6 */ /* 0x001e240000000200 */
[----:B0-----:R-:W-:Y:S01]  /*1980*/  BAR.SYNC.DEFER_BLOCKING 0x0 ;  /* 0x0000000000007b1d */ /* 0x001fe20000010000 */
[----:B------:R-:W-:Y:S01]  /*1990*/  FADD R28, R28, R27 ;  /* 0x0000001b1c1c7221 */ /* 0x000fe20000000000 */
[----:B------:R-:W-:-:S03]  /*19a0*/  UISETP.GE.AND UP1, UPT, UR29, 0x1, UPT ;  /* 0x000000011d00788c */ /* 0x000fc6000bf26270 */
[----:B------:R-:W-:Y:S01]  /*19b0*/  FADD R28, R25, R28 ;  /* 0x0000001c191c7221 */ /* 0x000fe20000000000 */
[----:B------:R0:W-:Y:S06]  /*19c0*/  MEMBAR.ALL.CTA ;  /* 0x0000000000007992 */ /* 0x0001ec0000008000 */
[----:B0-----:R-:W0:Y:S02]  /*19d0*/  FENCE.VIEW.ASYNC.S ;  /* 0x00000000000073c6 */ /* 0x001e240000000000 */
[----:B0-----:R-:W-:Y:S06]  /*19e0*/  BAR.SYNC.DEFER_BLOCKING 0x0 ;  /* 0x0000000000007b1d */ /* 0x001fec0000010000 */
[----:B------:R-:W-:Y:S05]  /*19f0*/  BRA.U !UP2, `(.L_x_11) ;  /* 0x000000010a287547 */ /* 0x000fea000b800000 */
[----:B------:R-:W-:Y:S01]  /*1a00*/  ULOP3.LUT UR7, UR6, 0xc0004010, URZ, 0xfc, !UPT ;  /* 0xc000401006077892 */ /* 0x000fe2000f8efcff */
[----:B------:R-:W-:Y:S01]  /*1a10*/  UMOV UR4, UR14 ;  /* 0x0000000e00047c82 */ /* 0x000fe20008000000 */
[----:B------:R-:W-:Y:S01]  /*1a20*/  UMOV UR5, URZ ;  /* 0x000000ff00057c82 */ /* 0x000fe20008000000 */
[----:B------:R-:W-:Y:S01]  /*1a30*/  UMOV UR10, 0x0 ;  /* 0x00000000000a7882 */ /* 0x000fe20000000000 */
[----:B------:R-:W-:Y:S01]  /*1a40*/  UMOV UR11, 0x8080010 ;  /* 0x08080010000b7882 */ /* 0x000fe20000000000 */
[----:B------:R-:W-:Y:S01]  /*1a50*/  UMOV UR6, UR17 ;  /* 0x0000001100067c82 */ /* 0x000fe20008000000 */
[----:B------:R-:W-:-:S03]  /*1a60*/  UMOV UR4, UR4 ;  /* 0x0000000400047c82 */ /* 0x000fc60008000000 */
[----:B------:R0:W-:Y:S01]  /*1a70*/  UTCHMMA tmem[UR35], gdesc[UR6], tmem[UR33], tmem[UR10], idesc[UR11], UPT ;  /* 0x00ff0a06230079ea */ /* 0x0001e2000b800021 */
[----:B------:R0:W-:Y:S01]  /*1a80*/  UTCBAR [UR4], URZ ;  /* 0x000000ff040073e9 */ /* 0x0001e200080000ff */
[----:B------:R-:W-:Y:S01]  /*1a90*/  NOP ;  /* 0x0000000000007918 */ /* 0x000fe20000000000 */
.L_x_11:
[----:B------:R-:W-:Y:S01]  /*1aa0*/  FSEL R25, R26, -INF , P2 ;  /* 0xff8000001a197808 */ /* 0x000fe20001000000 */
[----:B0-----:R-:W-:Y:S01]  /*1ab0*/  UMOV UR6, URZ ;  /* 0x000000ff00067c82 */ /* 0x001fe20008000000 */
[----:B------:R-:W-:Y:S01]  /*1ac0*/  FSEL R26, R28, 1, P2 ;  /* 0x3f8000001c1a7808 */ /* 0x000fe20001000000 */
[----:B------:R-:W-:Y:S06]  /*1ad0*/  BRA.U !UP1, `(.L_x_12) ;  /* 0x0000000909e07547 */ /* 0x000fec000b800000 */
[----:B------:R-:W-:Y:S01]  /*1ae0*/  USHF.R.U32.HI UR4, URZ, 0x4, UR12 ;  /* 0x00000004ff047899 */ /* 0x000fe2000801160c */
[----:B------:R-:W-:Y:S01]  /*1af0*/  SHF.L.U32 R32, R3, 0x4, RZ ;  /* 0x0000000403207819 */ /* 0x000fe200000006ff */
[----:B------:R-:W-:Y:S01]  /*1b00*/  USHF.R.U32.HI UR7, URZ, 0x4, UR16 ;  /* 0x00000004ff077899 */ /* 0x000fe20008011610 */
[----:B-1----:R-:W-:Y:S01]  /*1b10*/  IMAD.MOV.U32 R14, RZ, RZ, R25 ;  /* 0x000000ffff0e7224 */ /* 0x002fe200078e0019 */
[----:B------:R-:W-:Y:S01]  /*1b20*/  USHF.L.U32 UR31, UR31, 0x4, URZ ;  /* 0x000000041f1f7899 */ /* 0x000fe200080006ff */
[----:B------:R-:W-:Y:S01]  /*1b30*/  IMAD.MOV.U32 R12, RZ, RZ, RZ ;  /* 0x000000ffff0c7224 */ /* 0x000fe200078e00ff */
[----:B------:R-:W-:Y:S01]  /*1b40*/  USGXT.U32 UR16, UR4, 0xe ;  /* 0x0000000e0410789a */ /* 0x000fe20008000000 */
[----:B------:R-:W-:Y:S01]  /*1b50*/  MOV R27, R32 ;  /* 0x00000020001b7202 */ /* 0x000fe20000000f00 */
[----:B------:R-:W-:Y:S02]  /*1b60*/  UIADD3 UR6, UPT, UPT, UR12, 0x2800, URZ ;  /* 0x000028000c067890 */ /* 0x000fe4000fffe0ff */
[----:B------:R-:W-:Y:S01]  /*1b70*/  ULOP3.LUT UR22, UR16, 0x1000000, URZ, 0xfc, !UPT ;  /* 0x0100000010167892 */ /* 0x000fe2000f8efcff */
[----:B------:R-:W-:Y:S01]  /*1b80*/  IMAD.U32 R3, RZ, RZ, UR31 ;  /* 0x0000001fff037e24 */ /* 0x000fe2000f8e00ff */
[----:B------:R-:W-:-:S02]  /*1b90*/  USGXT.U32 UR4, UR7, 0xe ;  /* 0x0000000e0704789a */ /* 0x000fc40008000000 */
[----:B------:R-:W-:Y:S02]  /*1ba0*/  USHF.R.U32.HI UR6, URZ, 0x4, UR6 ;  /* 0x00000004ff067899 */ /* 0x000fe40008011606 */
[----:B------:R-:W-:Y:S01]  /*1bb0*/  UIADD3 UR16, UP2, UPT, UR16, 0x1000080, URZ ;  /* 0x0100008010107890 */ /* 0x000fe2000ff5e0ff */
[----:B------:R-:W-:Y:S01]  /*1bc0*/  UMOV UR5, URZ ;  /* 0x000000ff00057c82 */ /* 0x000fe20008000000 */
[----:B------:R-:W-:Y:S01]  /*1bd0*/  UMOV UR18, 0xfffffffe ;  /* 0xfffffffe00127882 */ /* 0x000fe20000000000 */
[----:B------:R-:W-:Y:S01]  /*1be0*/  UMOV UR19, 0x7fffbfdf ;  /* 0x7fffbfdf00137882 */ /* 0x000fe20000000000 */
[----:B------:R-:W-:Y:S01]  /*1bf0*/  UISETP.NE.U32.AND UP1, UPT, UR20, URZ, UPT ;  /* 0x000000ff1400728c */ /* 0x000fe2000bf25070 */
[----:B------:R-:W0:Y:S01]  /*1c00*/  LDCU UR38, c[0x0][0x3a8] ;  /* 0x00007500ff2677ac */ /* 0x000e220008000800 */
[----:B------:R-:W-:Y:S02]  /*1c10*/  USGXT.U32 UR30, UR6, 0xe ;  /* 0x0000000e061e789a */ /* 0x000fe40008000000 */
[----:B------:R-:W-:-:S02]  /*1c20*/  UIADD3.X UR17, UPT, UPT, UR5, 0x40004040, URZ, UP2, !UPT ;  /* 0x4000404005117890 */ /* 0x000fc400097fe4ff */
[----:B------:R-:W-:Y:S01]  /*1c30*/  UIADD3.64 UR18, UPT, UPT, UR4, -UR18, URZ ;  /* 0x8000001204127297 */ /* 0x000fe2000fffe0ff */
[----:B------:R-:W-:Y:S01]  /*1c40*/  UMOV UR32, 0x1 ;  /* 0x0000000100207882 */ /* 0x000fe20000000000 */
[----:B------:R-:W-:Y:S01]  /*1c50*/  UMOV UR7, URZ ;  /* 0x000000ff00077c82 */ /* 0x000fe20008000000 */
[----:B------:R-:W-:-:S09]  /*1c60*/  UMOV UR8, URZ ;  /* 0x000000ff00087c82 */ /* 0x000fd20008000000 */
.L_x_17:
[----:B------:R-:W-:-:S04]  /*1c70*/  IMAD.WIDE R4, R27, 0x2, R40 ;  /* 0x000000021b047825 */ /* 0x000fc800078e0228 */
[----:B------:R-:W-:Y:S02]  /*1c80*/  IMAD.WIDE R6, R27, 0x2, R38 ;  /* 0x000000021b067825 */ /* 0x000fe400078e0226 */
[----:B------:R-:W2:Y:S04]  /*1c90*/  LDG.E.U16 R4, desc[UR26][R4.64] ;  /* 0x0000001a04047981 */ /* 0x000ea8000c1e1500 */
[----:B------:R-:W3:Y:S01]  /*1ca0*/  LDG.E.U16 R6, desc[UR26][R6.64] ;  /* 0x0000001a06067981 */ /* 0x000ee2000c1e1500 */
[----:B------:R-:W-:Y:S01]  /*1cb0*/  UMOV UR10, 0x1 ;  /* 0x00000001000a7882 */ /* 0x000fe20000000000 */
[----:B------:R-:W-:Y:S01]  /*1cc0*/  VOTEU.ALL UP2, P1 ;  /* 0x0000000000ff7886 */ /* 0x000fe20000840000 */
[----:B------:R-:W-:-:S04]  /*1cd0*/  @!UP0 UIADD3 UR10, UPT, UPT, -UR10, 0x100000, URZ ;  /* 0x001000000a0a8890 */ /* 0x000fc8000fffe1ff */
[----:B------:R-:W-:Y:S02]  /*1ce0*/  @!UP0 USHF.L.U32 UR11, UR10, 0xb, URZ ;  /* 0x0000000b0a0b8899 */ /* 0x000fe400080006ff */
[----:B------:R-:W-:Y:S01]  /*1cf0*/  @!UP0 USHF.L.U32 UR10, UR10, 0x1, URZ ;  /* 0x000000010a0a8899 */ /* 0x000fe200080006ff */
[----:B--2---:R1:W-:Y:S04]  /*1d00*/  STS.U16 [R23+UR12+0x2400], R4 ;  /* 0x0024000417007988 */ /* 0x0043e8000800040c */
[----:B---3--:R1:W-:Y:S01]  /*1d10*/  STS.U16 [R23+UR12+0x2600], R6 ;  /* 0x0026000617007988 */ /* 0x0083e2000800040c */
[----:B------:R2:W-:Y:S06]  /*1d20*/  MEMBAR.ALL.CTA ;  /* 0x0000000000007992 */ /* 0x0005ec0000008000 */
[----:B--2---:R-:W-:Y:S04]  /*1d30*/  FENCE.VIEW.ASYNC.S ;  /* 0x00000000000073c6 */ /* 0x004fe80000000000 */
[----:B------:R-:W2:Y:S02]  /*1d40*/  FENCE.VIEW.ASYNC.S ;  /* 0x00000000000073c6 */ /* 0x000ea40000000000 */
[----:B--2---:R1:W2:Y:S02]  /*1d50*/  @!UP2 SYNCS.EXCH.64 URZ, [UR12+0x2c10], UR10 ;  /* 0x002c100a0cffa5b2 */ /* 0x0042a40008000100 */
[----:B--2---:R-:W-:Y:S06]  /*1d60*/  BAR.SYNC.DEFER_BLOCKING 0x0 ;  /* 0x0000000000007b1d */ /* 0x004fec0000010000 */
[----:B-1----:R-:W-:Y:S05]  /*1d70*/  BRA.U UP1, `(.L_x_13) ;  /* 0x0000000101387547 */ /* 0x002fea000b800000 */
[----:B------:R-:W-:Y:S01]  /*1d80*/  UIADD3 UR10, UPT, UPT, UR12, 0x2c10, URZ ;  /* 0x00002c100c0a7890 */ /* 0x000fe2000fffe0ff */
[----:B------:R-:W-:Y:S01]  /*1d90*/  UMOV UR23, 0x40004040 ;  /* 0x4000404000177882 */ /* 0x000fe20000000000 */
[----:B------:R-:W-:Y:S01]  /*1da0*/  UMOV UR20, UR4 ;  /* 0x0000000400147c82 */ /* 0x000fe20008000000 */
[----:B------:R-:W-:Y:S01]  /*1db0*/  UMOV UR21, 0x80004020 ;  /* 0x8000402000157882 */ /* 0x000fe20000000000 */
[----:B------:R-:W-:Y:S01]  /*1dc0*/  UMOV UR24, 0x0 ;  /* 0x0000000000187882 */ /* 0x000fe20000000000 */
[----:B------:R-:W-:Y:S01]  /*1dd0*/  UMOV UR25, 0x8048010 ;  /* 0x0804801000197882 */ /* 0x000fe20000000000 */
[----:B------:R-:W-:Y:S01]  /*1de0*/  UMOV UR11, URZ ;  /* 0x000000ff000b7c82 */ /* 0x000fe20008000000 */
[----:B------:R-:W-:Y:S01]  /*1df0*/  UMOV UR36, 0x0 ;  /* 0x0000000000247882 */ /* 0x000fe20000000000 */
[----:B------:R-:W-:Y:S01]  /*1e00*/  UMOV UR37, 0x8048010 ;  /* 0x0804801000257882 */ /* 0x000fe20000000000 */
[----:B------:R1:W-:Y:S01]  /*1e10*/  UTCHMMA gdesc[UR22], gdesc[UR20], tmem[UR13], tmem[UR24], idesc[UR25], !UPT ;  /* 0x00ff1814160075ea */ /* 0x0003e2000f80000d */
[----:B------:R-:W-:Y:S01]  /*1e20*/  UMOV UR10, UR10 ;  /* 0x0000000a000a7c82 */ /* 0x000fe20008000000 */
[----:B------:R1:W-:Y:S01]  /*1e30*/  UTCHMMA gdesc[UR16], gdesc[UR18], tmem[UR13], tmem[UR36], idesc[UR37], UPT ;  /* 0x00ff2412100075ea */ /* 0x0003e2000b80000d */
[----:B------:R1:W-:Y:S01]  /*1e40*/  UTCBAR [UR10], URZ ;  /* 0x000000ff0a0073e9 */ /* 0x0003e200080000ff */
[----:B------:R-:W-:-:S02]  /*1e50*/  NOP ;  /* 0x0000000000007918 */ /* 0x000fc40000000000 */
.L_x_13:
[----:B------:R-:W2:Y:S02]  /*1e60*/  SYNCS.PHASECHK.TRANS64.TRYWAIT P2, [UR12+0x2c10], RZ ;  /* 0x002c10ffff0075a7 */ /* 0x000ea4000804110c */
[----:B--2---:R-:W-:Y:S05]  /*1e70*/  @!P2 BRA `(.L_x_14) ;  /* 0x000000180014a947 */ /* 0x004fea0003800000 */
.L_x_23:
[----:B------:R-:W-:Y:S01]  /*1e80*/  BAR.SYNC.DEFER_BLOCKING 0x0 ;  /* 0x0000000000007b1d */ /* 0x000fe20000010000 */
[----:B------:R-:W-:-:S05]  /*1e90*/  SHF.L.U32 R12, R12, 0x1f, RZ ;  /* 0x0000001f0c0c7819 */ /* 0x000fca00000006ff */
[----:B------:R-:W-:Y:S01]  /*1ea0*/  LDTM.16dp32bit_t0_t15.x8 R4, tmem[UR15] ;  /* 0x0000000f000479ee */ /* 0x000fe20008980000 */
[----:B------:R-:W2:Y:S01]  /*1eb0*/  LDTM.16dp32bit_t16_t31.x8 R4, tmem[UR15+0x8] ;  /* 0x0000080f000479ee */ /* 0x000ea200089a0000 */
[----:B------:R-:W3:Y:S01]  /*1ec0*/  @!P1 SYNCS.CCTL.IV [UR12+0x2c10] ;  /* 0x002c1000ff0099b1 */ /* 0x000ee2000800000c */
[----:B------:R-:W-:Y:S01]  /*1ed0*/  NOP ;  /* 0x0000000000007918 */ /* 0x000fe20000000000 */
[----:B0-2---:R-:W-:Y:S01]  /*1ee0*/  FMUL R13, R4, UR38 ;  /* 0x00000026040d7c20 */ /* 0x005fe20008400000 */
[----:B------:R-:W-:Y:S01]  /*1ef0*/  FMUL R16, R5, UR38 ;  /* 0x0000002605107c20 */ /* 0x000fe20008400000 */
[----:B------:R-:W-:Y:S01]  /*1f00*/  FMUL R15, R6, UR38 ;  /* 0x00000026060f7c20 */ /* 0x000fe20008400000 */
[----:B------:R-:W-:Y:S01]  /*1f10*/  FMUL R17, R7, UR38 ;  /* 0x0000002607117c20 */ /* 0x000fe20008400000 */
[----:B------:R-:W-:-:S03]  /*1f20*/  FMUL R18, R8, UR38 ;  /* 0x0000002608127c20 */ /* 0x000fc60008400000 */
[----:B------:R-:W-:Y:S01]  /*1f30*/  FMNMX3 R15, R13, R16, R15, !PT ;  /* 0x000000100d0f7276 */ /* 0x000fe2000780000f */
[----:B------:R-:W-:Y:S01]  /*1f40*/  FMUL R13, R9, UR38 ;  /* 0x00000026090d7c20 */ /* 0x000fe20008400000 */
[----:B------:R-:W-:Y:S02]  /*1f50*/  FMUL R16, R10, UR38 ;  /* 0x000000260a107c20 */ /* 0x000fe40008400000 */
[----:B------:R-:W-:Y:S01]  /*1f60*/  FMNMX3 R17, R15, R17, R18, !PT ;  /* 0x000000110f117276 */ /* 0x000fe20007800012 */
[----:B------:R-:W-:-:S03]  /*1f70*/  FMUL R15, R11, UR38 ;  /* 0x000000260b0f7c20 */ /* 0x000fc60008400000 */
[----:B------:R-:W-:-:S04]  /*1f80*/  FMNMX3 R16, R17, R13, R16, !PT ;  /* 0x0000000d11107276 */ /* 0x000fc80007800010 */
[----:B------:R-:W-:-:S05]  /*1f90*/  FMNMX R15, R15, R16, !PT ;  /* 0x000000100f0f7209 */ /* 0x000fca0007800000 */
[----:B------:R-:W0:Y:S02]  /*1fa0*/  SHFL.BFLY PT, R25, R15, 0x10, 0x1f ;  /* 0x0e001f000f197f89 */ /* 0x000e2400000e0000 */
[----:B0-----:R-:W-:-:S05]  /*1fb0*/  FMNMX3 R25, R15, R25, R14, !PT ;  /* 0x000000190f197276 */ /* 0x001fca000780000e */
[----:B------:R-:W-:Y:S01]  /*1fc0*/  FADD R14, -R25, R14 ;  /* 0x0000000e190e7221 */ /* 0x000fe20000000100 */
[--C-:B------:R-:W-:Y:S01]  /*1fd0*/  FFMA R4, R4, UR38, -R25.reuse ;  /* 0x0000002604047c23 */ /* 0x100fe20008000819 */
[--C-:B------:R-:W-:Y:S01]  /*1fe0*/  FFMA R5, R5, UR38, -R25.reuse ;  /* 0x0000002605057c23 */ /* 0x100fe20008000819 */
[--C-:B------:R-:W-:Y:S01]  /*1ff0*/  FFMA R6, R6, UR38, -R25.reuse ;  /* 0x0000002606067c23 */ /* 0x100fe20008000819 */
[----:B------:R-:W-:Y:S01]  /*2000*/  FMUL R14, R14, 1.4426950216293334961 ;  /* 0x3fb8aa3b0e0e7820 */ /* 0x000fe20000400000 */
[----:B------:R-:W-:Y:S01]  /*2010*/  FMUL R4, R4, 1.4426950216293334961 ;  /* 0x3fb8aa3b04047820 */ /* 0x000fe20000400000 */
[----:B------:R-:W-:Y:S01]  /*2020*/  FMUL R5, R5, 1.4426950216293334961 ;  /* 0x3fb8aa3b05057820 */ /* 0x000fe20000400000 */
[----:B------:R-:W-:Y:S01]  /*2030*/  FMUL R6, R6, 1.4426950216293334961 ;  /* 0x3fb8aa3b06067820 */ /* 0x000fe20000400000 */
[----:B------:R-:W3:Y:S01]  /*2040*/  MUFU.EX2 R33, R14 ;  /* 0x0000000e00217308 */ /* 0x000ee20000000800 */
[--C-:B------:R-:W-:Y:S01]  /*2050*/  FFMA R7, R7, UR38, -R25.reuse ;  /* 0x0000002607077c23 */ /* 0x100fe20008000819 */
[--C-:B------:R-:W-:Y:S01]  /*2060*/  FFMA R9, R9, UR38, -R25.reuse ;  /* 0x0000002609097c23 */ /* 0x100fe20008000819 */
[--C-:B------:R-:W-:Y:S01]  /*2070*/  FFMA R10, R10, UR38, -R25.reuse ;  /* 0x000000260a0a7c23 */ /* 0x100fe20008000819 */
[----:B------:R-:W-:Y:S01]  /*2080*/  FFMA R11, R11, UR38, -R25 ;  /* 0x000000260b0b7c23 */ /* 0x000fe20008000819 */
[----:B------:R-:W-:Y:S01]  /*2090*/  FMUL R7, R7, 1.4426950216293334961 ;  /* 0x3fb8aa3b07077820 */ /* 0x000fe20000400000 */
[----:B------:R-:W-:Y:S01]  /*20a0*/  FMUL R9, R9, 1.4426950216293334961 ;  /* 0x3fb8aa3b09097820 */ /* 0x000fe20000400000 */
[----:B------:R-:W-:Y:S01]  /*20b0*/  FMUL R31, R10, 1.4426950216293334961 ;  /* 0x3fb8aa3b0a1f7820 */ /* 0x000fe20000400000 */
[----:B------:R0:W-:Y:S01]  /*20c0*/  MUFU.EX2 R28, R4 ;  /* 0x00000004001c7308 */ /* 0x0001e20000000800 */
[----:B------:R-:W-:-:S07]  /*20d0*/  FMUL R10, R11, 1.4426950216293334961 ;  /* 0x3fb8aa3b0b0a7820 */ /* 0x000fce0000400000 */
[----:B------:R-:W2:Y:S01]  /*20e0*/  MUFU.EX2 R13, R5 ;  /* 0x00000005000d7308 */ /* 0x000ea20000000800 */
[----:B---3--:R3:W-:Y:S01]  /*20f0*/  STSM.16.M88 [R2+0x2400], R33 ;  /* 0x0024002102007844 */ /* 0x0087e20000000000 */
[----:B0-----:R-:W-:Y:S01]  /*2100*/  FFMA R4, R8, UR38, -R25 ;  /* 0x0000002608047c23 */ /* 0x001fe20008000819 */
[----:B------:R-:W-:Y:S03]  /*2110*/  BAR.SYNC.DEFER_BLOCKING 0x0 ;  /* 0x0000000000007b1d */ /* 0x000fe60000010000 */
[----:B------:R-:W-:-:S03]  /*2120*/  FMUL R4, R4, 1.4426950216293334961 ;  /* 0x3fb8aa3b04047820 */ /* 0x000fc60000400000 */
[----:B------:R-:W0:Y:S08]  /*2130*/  MUFU.EX2 R29, R6 ;  /* 0x00000006001d7308 */ /* 0x000e300000000800 */
[----:B------:R4:W5:Y:S08]  /*2140*/  MUFU.EX2 R8, R7 ;  /* 0x0000000700087308 */ /* 0x0009700000000800 */
[----:B------:R2:W1:Y:S01]  /*2150*/  MUFU.EX2 R30, R4 ;  /* 0x00000004001e7308 */ /* 0x0004620000000800 */
[----:B----4-:R-:W-:Y:S01]  /*2160*/  IMAD.WIDE R6, R3, 0x2, R34 ;  /* 0x0000000203067825 */ /* 0x010fe200078e0222 */
[----:B------:R3:W4:Y:S01]  /*2170*/  LDSM.16.M88 R42, [R22+UR12+0x2400] ;  /* 0x0024000c162a783b */ /* 0x0007220008000000 */
[----:B------:R-:W3:Y:S05]  /*2180*/  SYNCS.PHASECHK.TRANS64.TRYWAIT P2, [UR14], R12 ;  /* 0x0000000cff0075a7 */ /* 0x000eea000804110e */
[----:B------:R-:W1:Y:S01]  /*2190*/  MUFU.EX2 R9, R9 ;  /* 0x0000000900097308 */ /* 0x000e620000000800 */
[----:B--2---:R-:W-:-:S04]  /*21a0*/  FADD R4, R28, R13 ;  /* 0x0000000d1c047221 */ /* 0x004fc80000000000 */
[----:B0-----:R-:W-:-:S03]  /*21b0*/  FADD R5, R29, R4 ;  /* 0x000000041d057221 */ /* 0x001fc60000000000 */
[----:B------:R-:W0:Y:S01]  /*21c0*/  MUFU.EX2 R31, R31 ;  /* 0x0000001f001f7308 */ /* 0x000e220000000800 */
[----:B-----5:R-:W-:-:S04]  /*21d0*/  FADD R5, R8, R5 ;  /* 0x0000000508057221 */ /* 0x020fc80000000000 */
[----:B-1----:R-:W-:-:S03]  /*21e0*/  FADD R4, R30, R5 ;  /* 0x000000051e047221 */ /* 0x002fc60000000000 */
[----:B------:R-:W1:Y:S01]  /*21f0*/  MUFU.EX2 R10, R10 ;  /* 0x0000000a000a7308 */ /* 0x000e620000000800 */
[----:B------:R-:W-:-:S04]  /*2200*/  FADD R4, R9, R4 ;  /* 0x0000000409047221 */ /* 0x000fc80000000000 */
[----:B0-----:R-:W-:-:S04]  /*2210*/  FADD R5, R31, R4 ;  /* 0x000000041f057221 */ /* 0x001fc80000000000 */
[----:B-1----:R-:W-:Y:S01]  /*2220*/  FADD R44, R10, R5 ;  /* 0x000000050a2c7221 */ /* 0x002fe20000000000 */
[----:B------:R-:W-:-:S04]  /*2230*/  IMAD.WIDE R4, R3, 0x2, R36 ;  /* 0x0000000203047825 */ /* 0x000fc800078e0224 */
[----:B------:R0:W1:Y:S01]  /*2240*/  SHFL.BFLY PT, R43, R44, 0x10, 0x1f ;  /* 0x0e001f002c2b7f89 */ /* 0x00006200000e0000 */
[----:B---34-:R-:W-:Y:S05]  /*2250*/  @!P2 BRA `(.L_x_15) ;  /* 0x000000140028a947 */ /* 0x018fea0003800000 */
.L_x_24:
[----:B------:R-:W2:Y:S04]  /*2260*/  LDG.E.U16 R45, desc[UR26][R4.64] ;  /* 0x0000001a042d7981 */ /* 0x000ea8000c1e1500 */
[----:B------:R-:W3:Y:S01]  /*2270*/  LDG.E.U16 R11, desc[UR26][R6.64] ;  /* 0x0000001a060b7981 */ /* 0x000ee2000c1e1500 */
[----:B------:R-:W-:Y:S01]  /*2280*/  F2FP.F16.F32.PACK_AB R28, R13, R28 ;  /* 0x0000001c0d1c723e */ /* 0x000fe200000000ff */
[----:B------:R-:W-:Y:S01]  /*2290*/  ULEA UR14, UR32, UR12, 0x3 ;  /* 0x0000000c200e7291 */ /* 0x000fe2000f8e18ff */
[----:B------:R-:W-:Y:S01]  /*22a0*/  F2FP.F16.F32.PACK_AB R29, R8, R29 ;  /* 0x0000001d081d723e */ /* 0x000fe200000000ff */
[----:B01----:R-:W-:Y:S01]  /*22b0*/  FADD R44, R44, R43 ;  /* 0x0000002b2c2c7221 */ /* 0x003fe20000000000 */
[----:B------:R-:W-:Y:S01]  /*22c0*/  F2FP.F16.F32.PACK_AB R30, R9, R30 ;  /* 0x0000001e091e723e */ /* 0x000fe200000000ff */
[----:B------:R-:W-:Y:S01]  /*22d0*/  UIADD3 UR14, UPT, UPT, UR14, 0x2c00, URZ ;  /* 0x00002c000e0e7890 */ /* 0x000fe2000fffe0ff */
[----:B------:R-:W-:Y:S01]  /*22e0*/  F2FP.F16.F32.PACK_AB R31, R10, R31 ;  /* 0x0000001f0a1f723e */ /* 0x000fe200000000ff */
[----:B------:R-:W-:-:S03]  /*22f0*/  UMOV UR6, UR7 ;  /* 0x0000000700067c82 */ /* 0x000fc60008000000 */
[----:B------:R-:W-:Y:S01]  /*2300*/  STTM.16dp32bit_t0_t15.x4 tmem[UR28], R28 ;  /* 0x0000001c000079ed */ /* 0x000fe2000890001c */
[----:B------:R-:W-:Y:S01]  /*2310*/  STTM.16dp32bit_t16_t31.x4 tmem[UR28+0x4], R28 ;  /* 0x0000041c000079ed */ /* 0x000fe2000892001c */
[----:B--2---:R-:W-:Y:S04]  /*2320*/  STS.U16 [R24+UR12+0x2800], R45 ;  /* 0x0028002d18007988 */ /* 0x004fe8000800040c */
[----:B---3--:R0:W-:Y:S01]  /*2330*/  STS.U16 [R24+UR12+0x2a00], R11 ;  /* 0x002a000b18007988 */ /* 0x0081e2000800040c */
[----:B------:R-:W1:Y:S02]  /*2340*/  FENCE.VIEW.ASYNC.T ;  /* 0x00000000000073c6 */ /* 0x000e640000000200 */
[----:B-1----:R-:W-:Y:S06]  /*2350*/  BAR.SYNC.DEFER_BLOCKING 0x0 ;  /* 0x0000000000007b1d */ /* 0x002fec0000010000 */
[----:B0-----:R-:W0:Y:S01]  /*2360*/  LDTM.x16 R4, tmem[UR34] ;  /* 0x00000022000479ee */ /* 0x001e220008240000 */
[----:B------:R-:W-:Y:S01]  /*2370*/  NOP ;  /* 0x0000000000007918 */ /* 0x000fe20000000000 */
        /* <DEDUP_REMOVED lines=16> */
[----:B------:R0:W-:Y:S01]  /*2480*/  STTM.x16 tmem[UR34], R4 ;  /* 0x00000004000079ed */ /* 0x0001e20008240022 */
[----:B------:R-:W1:Y:S02]  /*2490*/  FENCE.VIEW.ASYNC.T ;  /* 0x00000000000073c6 */ /* 0x000e640000000200 */
[----:B-1----:R-:W-:Y:S06]  /*24a0*/  BAR.SYNC.DEFER_BLOCKING 0x0 ;  /* 0x0000000000007b1d */ /* 0x002fec0000010000 */
[----:B------:R1:W-:Y:S06]  /*24b0*/  MEMBAR.ALL.CTA ;  /* 0x0000000000007992 */ /* 0x0003ec0000008000 */
[----:B-1----:R-:W1:Y:S02]  /*24c0*/  FENCE.VIEW.ASYNC.S ;  /* 0x00000000000073c6 */ /* 0x002e640000000000 */
[----:B-1----:R-:W-:Y:S06]  /*24d0*/  BAR.SYNC.DEFER_BLOCKING 0x0 ;  /* 0x0000000000007b1d */ /* 0x002fec0000010000 */
[----:B------:R-:W-:Y:S05]  /*24e0*/  BRA.U UP1, `(.L_x_16) ;  /* 0x0000000101287547 */ /* 0x000fea000b800000 */
[----:B------:R-:W-:Y:S01]  /*24f0*/  UMOV UR10, UR14 ;  /* 0x0000000e000a7c82 */ /* 0x000fe20008000000 */
[----:B------:R-:W-:Y:S01]  /*2500*/  UMOV UR11, URZ ;  /* 0x000000ff000b7c82 */ /* 0x000fe20008000000 */
[----:B------:R-:W-:Y:S01]  /*2510*/  UMOV UR20, UR30 ;  /* 0x0000001e00147c82 */ /* 0x000fe20008000000 */
[----:B------:R-:W-:Y:S01]  /*2520*/  UMOV UR21, 0xc0004010 ;  /* 0xc000401000157882 */ /* 0x000fe20000000000 */
[----:B------:R-:W-:Y:S01]  /*2530*/  UMOV UR24, 0x0 ;  /* 0x0000000000187882 */ /* 0x000fe20000000000 */
[----:B------:R-:W-:Y:S01]  /*2540*/  UMOV UR25, 0x8080010 ;  /* 0x0808001000197882 */ /* 0x000fe20000000000 */
[----:B------:R-:W-:Y:S01]  /*2550*/  UMOV UR7, UR10 ;  /* 0x0000000a00077c82 */ /* 0x000fe20008000000 */
[----:B------:R1:W-:Y:S01]  /*2560*/  UTCHMMA tmem[UR35], gdesc[UR20], tmem[UR33], tmem[UR24], idesc[UR25], UPT ;  /* 0x00ff1814230079ea */ /* 0x0003e2000b800021 */
[----:B------:R1:W-:Y:S01]  /*2570*/  UTCBAR [UR7], URZ ;  /* 0x000000ff070073e9 */ /* 0x0003e200080000ff */
[----:B------:R-:W-:Y:S02]  /*2580*/  NOP ;  /* 0x0000000000007918 */ /* 0x000fe40000000000 */
.L_x_16:
[----:B------:R-:W-:Y:S01]  /*2590*/  UIADD3 UR32, UPT, UPT, UR32, 0x1, URZ ;  /* 0x0000000120207890 */ /* 0x000fe2000fffe0ff */
[----:B------:R-:W-:Y:S01]  /*25a0*/  FFMA R26, R33, R26, R44 ;  /* 0x0000001a211a7223 */ /* 0x000fe2000000002c */
[----:B------:R-:W-:Y:S01]  /*25b0*/  UIADD3 UR8, UPT, UPT, UR8, 0x10, URZ ;  /* 0x0000001008087890 */ /* 0x000fe2000fffe0ff */
[----:B------:R-:W-:Y:S01]  /*25c0*/  VIADD R3, R3, UR31 ;  /* 0x0000001f03037c36 */ /* 0x000fe20008000000 */
[----:B------:R-:W-:Y:S01]  /*25d0*/  UISETP.GT.AND UP2, UPT, UR32, 0x1, UPT ;  /* 0x000000012000788c */ /* 0x000fe2000bf44270 */
[----:B------:R-:W-:Y:S01]  /*25e0*/  IADD3 R27, PT, PT, R32, R27, RZ ;  /* 0x0000001b201b7210 */ /* 0x000fe20007ffe0ff */
[----:B0-----:R-:W-:Y:S01]  /*25f0*/  IMAD.U32 R12, RZ, RZ, UR6 ;  /* 0x00000006ff0c7e24 */ /* 0x001fe2000f8e00ff */
[----:B------:R-:W-:Y:S01]  /*2600*/  MOV R14, R25 ;  /* 0x00000019000e7202 */ /* 0x000fe20000000f00 */
[----:B-1----:R-:W-:Y:S02]  /*2610*/  USEL UR7, URZ, 0x1, !UP2 ;  /* 0x00000001ff077887 */ /* 0x002fe4000d000000 */
[----:B------:R-:W-:-:S02]  /*2620*/  USEL UR32, UR32, URZ, !UP2 ;  /* 0x000000ff20207287 */ /* 0x000fc4000d000000 */
[----:B------:R-:W-:Y:S02]  /*2630*/  UISETP.GE.AND UP2, UPT, UR8, UR29, UPT ;  /* 0x0000001d0800728c */ /* 0x000fe4000bf46270 */
[----:B------:R-:W-:-:S07]  /*2640*/  ULOP3.LUT UR7, UR6, UR7, URZ, 0x3c, !UPT ;  /* 0x0000000706077292 */ /* 0x000fce000f8e3cff */
[----:B------:R-:W-:Y:S05]  /*2650*/  BRA.U !UP2, `(.L_x_17) ;  /* 0xfffffff50a847547 */ /* 0x000fea000b83ffff */
.L_x_12:
[----:B------:R-:W0:Y:S02]  /*2660*/  LDCU UR4, c[0x0][0x3f0] ;  /* 0x00007e00ff0477ac */ /* 0x000e240008000800 */
[----:B0-----:R-:W-:-:S09]  /*2670*/  UISETP.GE.AND UP0, UPT, UR4, 0x1, UPT ;  /* 0x000000010400788c */ /* 0x001fd2000bf06270 */
[----:B------:R-:W-:Y:S05]  /*2680*/  BRA.U !UP0, `(.L_x_18) ;  /* 0x0000000108107547 */ /* 0x000fea000b800000 */
[----:B------:R-:W-:-:S06]  /*2690*/  USHF.L.U32 UR6, UR6, 0x1f, URZ ;  /* 0x0000001f06067899 */ /* 0x000fcc00080006ff */
[----:B------:R-:W-:-:S04]  /*26a0*/  IMAD.U32 R3, RZ, RZ, UR6 ;  /* 0x00000006ff037e24 */ /* 0x000fc8000f8e00ff */
[----:B------:R-:W0:Y:S02]  /*26b0*/  SYNCS.PHASECHK.TRANS64.TRYWAIT P2, [UR14], R3 ;  /* 0x00000003ff0075a7 */ /* 0x000e24000804110e */
[----:B0-----:R-:W-:Y:S05]  /*26c0*/  @!P2 BRA `(.L_x_19) ;  /* 0x000000100018a947 */ /* 0x001fea0003800000 */
.L_x_18:
[----:B------:R-:W-:Y:S01]  /*26d0*/  BAR.SYNC.DEFER_BLOCKING 0x0 ;  /* 0x0000000000007b1d */ /* 0x000fe20000010000 */
[----:B------:R-:W-:Y:S01]  /*26e0*/  FSETP.GEU.AND P2, PT, R26, 1.175494350822287508e-38, PT ;  /* 0x008000001a00780b */ /* 0x000fe20003f4e000 */
[----:B------:R-:W-:Y:S01]  /*26f0*/  HFMA2 R29, -RZ, RZ, 1.443359375, -0.2030029296875 ;  /* 0x3dc6b27fff1d7431 */ /* 0x000fe200000001ff */
[C---:B------:R-:W-:Y:S02]  /*2700*/  LOP3.LUT R3, R0.reuse, 0x80, RZ, 0xc0, !PT ;  /* 0x0000008000037812 */ /* 0x040fe400078ec0ff */
[C---:B------:R-:W-:Y:S01]  /*2710*/  LOP3.LUT R24, R0.reuse, 0x7f, RZ, 0xc0, !PT ;  /* 0x0000007f00187812 */ /* 0x040fe200078ec0ff */
[----:B------:R-:W0:Y:S01]  /*2720*/  LDCU.64 UR4, c[0x0][0x3e0] ;  /* 0x00007c00ff0477ac */ /* 0x000e220008000a00 */
[----:B------:R-:W-:Y:S01]  /*2730*/  LEA R3, R3, UR12, 0x5 ;  /* 0x0000000c03037c11 */ /* 0x000fe2000f8e28ff */
[----:B------:R-:W2:Y:S01]  /*2740*/  LDC.64 R38, c[0x0][0x398] ;  /* 0x0000e600ff267b82 */ /* 0x000ea20000000a00 */
[----:B------:R-:W-:-:S03]  /*2750*/  LOP3.LUT R0, R0, 0xff, RZ, 0xc0, !PT ;  /* 0x000000ff00007812 */ /* 0x000fc600078ec0ff */
[----:B------:R-:W-:Y:S01]  /*2760*/  IMAD R27, R24, 0x10, R3 ;  /* 0x00000010181b7824 */ /* 0x000fe200078e0203 */
[----:B------:R-:W3:Y:S03]  /*2770*/  @!P1 SYNCS.CCTL.IV [UR12+0x2c00] ;  /* 0x002c0000ff0099b1 */ /* 0x000ee6000800000c */
[----:B---3--:R-:W-:Y:S01]  /*2780*/  BAR.SYNC.DEFER_BLOCKING 0x0 ;  /* 0x0000000000007b1d */ /* 0x008fe20000010000 */
[----:B0-----:R-:W-:-:S04]  /*2790*/  UIMAD UR4, UR9, UR4, URZ ;  /* 0x00000004090472a4 */ /* 0x001fc8000f8e02ff */
[----:B------:R-:W-:Y:S01]  /*27a0*/  USHF.L.U32 UR6, UR4, 0x1, URZ ;  /* 0x0000000104067899 */ /* 0x000fe200080006ff */
[----:B------:R-:W0:Y:S02]  /*27b0*/  @!P1 SYNCS.CCTL.IV [UR12+0x2c08] ;  /* 0x002c0800ff0099b1 */ /* 0x000e24000800000c */
[----:B0-----:R0:W-:Y:S01]  /*27c0*/  STSM.16.M88 [R2], R26 ;  /* 0x0000001a02007844 */ /* 0x0011e20000000000 */
[----:B------:R-:W-:Y:S01]  /*27d0*/  BAR.SYNC.DEFER_BLOCKING 0x0 ;  /* 0x0000000000007b1d */ /* 0x000fe20000010000 */
[----:B0-----:R-:W-:-:S05]  /*27e0*/  @!P2 FMUL R26, R26, 8388608 ;  /* 0x4b0000001a1aa820 */ /* 0x001fca0000400000 */
[----:B-1----:R-:W0:Y:S01]  /*27f0*/  LDTM.x16 R4, tmem[UR34] ;  /* 0x00000022000479ee */ /* 0x002e220008240000 */
[----:B------:R-:W-:-:S04]  /*2800*/  IADD3 R23, PT, PT, R26, -0x3f3504f3, RZ ;  /* 0xc0cafb0d1a177810 */ /* 0x000fc80007ffe0ff */
[----:B------:R-:W-:-:S05]  /*2810*/  LOP3.LUT R23, R23, 0xff800000, RZ, 0xc0, !PT ;  /* 0xff80000017177812 */ /* 0x000fca00078ec0ff */
[----:B------:R-:W-:Y:S01]  /*2820*/  IMAD.IADD R24, R26, 0x1, -R23 ;  /* 0x000000011a187824 */ /* 0x000fe200078e0a17 */
[----:B------:R-:W-:Y:S01]  /*2830*/  I2FP.F32.S32 R23, R23 ;  /* 0x0000001700177245 */ /* 0x000fe20000201400 */
[----:B------:R-:W1:Y:S01]  /*2840*/  LDSM.16.M88 R28, [R22+UR12] ;  /* 0x0000000c161c783b */ /* 0x000e620008000000 */
[----:B------:R-:W-:Y:S01]  /*2850*/  NOP ;  /* 0x0000000000007918 */ /* 0x000fe20000000000 */
[----:B------:R-:W-:-:S04]  /*2860*/  FADD R24, R24, -1 ;  /* 0xbf80000018187421 */ /* 0x000fc80000000000 */
[----:B------:R-:W-:-:S04]  /*2870*/  FFMA.FTZ R29, R24, R29, -0.16845393180847167969 ;  /* 0xbe2c7f30181d7423 */ /* 0x000fc8000001001d */
[----:B------:R-:W-:-:S04]  /*2880*/  FFMA.FTZ R29, R24, R29, 0.1716887056827545166 ;  /* 0x3e2fcf2a181d7423 */ /* 0x000fc8000001001d */
[----:B------:R-:W-:-:S04]  /*2890*/  FFMA.FTZ R29, R24, R29, -0.17900948226451873779 ;  /* 0xbe374e43181d7423 */ /* 0x000fc8000001001d */
[----:B------:R-:W-:-:S04]  /*28a0*/  FFMA.FTZ R29, R24, R29, 0.20512372255325317383 ;  /* 0x3e520bf4181d7423 */ /* 0x000fc8000001001d */
[----:B------:R-:W-:-:S04]  /*28b0*/  FFMA.FTZ R29, R24, R29, -0.24046532809734344482 ;  /* 0xbe763c8b181d7423 */ /* 0x000fc8000001001d */
[----:B------:R-:W-:-:S04]  /*28c0*/  FFMA.FTZ R29, R24, R29, 0.28857114911079406738 ;  /* 0x3e93bf99181d7423 */ /* 0x000fc8000001001d */
[----:B------:R-:W-:-:S04]  /*28d0*/  FFMA.FTZ R29, R24, R29, -0.36067417263984680176 ;  /* 0xbeb8aa49181d7423 */ /* 0x000fc8000001001d */
[----:B------:R-:W-:-:S04]  /*28e0*/  FFMA.FTZ R29, R24, R29, 0.48089820146560668945 ;  /* 0x3ef6384a181d7423 */ /* 0x000fc8000001001d */
[----:B------:R-:W-:Y:S01]  /*28f0*/  FFMA.FTZ R29, R24, R29, -0.72134751081466674805 ;  /* 0xbf38aa3b181d7423 */ /* 0x000fe2000001001d */
[----:B0-----:R-:W-:Y:S01]  /*2900*/  BAR.SYNC.DEFER_BLOCKING 0x0 ;  /* 0x0000000000007b1d */ /* 0x001fe20000010000 */
[C---:B-1----:R-:W-:Y:S02]  /*2910*/  FSETP.GT.AND P1, PT, |R28|.reuse, 8.50705917302346158658e+37, PT ;  /* 0x7e8000001c00780b */ /* 0x042fe40003f24200 */
[----:B------:R-:W-:Y:S01]  /*2920*/  FSETP.GEU.AND P3, PT, |R28|, 1.175494350822287508e-38, PT ;  /* 0x008000001c00780b */ /* 0x000fe20003f6e200 */
[----:B------:R-:W-:-:S04]  /*2930*/  FMUL R29, R24, R29 ;  /* 0x0000001d181d7220 */ /* 0x000fc80000400000 */
[----:B------:R-:W-:-:S04]  /*2940*/  FMUL R29, R24, R29 ;  /* 0x0000001d181d7220 */ /* 0x000fc80000400000 */
[----:B------:R-:W-:Y:S02]  /*2950*/  FFMA.FTZ R29, R24, 1.4426950216293334961, R29 ;  /* 0x3fb8aa3b181d7823 */ /* 0x000fe4000001001d */
[----:B------:R-:W-:Y:S01]  /*2960*/  @P1 FMUL R28, R28, 0.25 ;  /* 0x3e8000001c1c1820 */ /* 0x000fe20000400000 */
[----:B------:R-:W-:Y:S01]  /*2970*/  @P1 FMUL R6, R6, 0.25 ;  /* 0x3e80000006061820 */ /* 0x000fe20000400000 */
[----:B------:R-:W-:Y:S01]  /*2980*/  @P1 FMUL R7, R7, 0.25 ;  /* 0x3e80000007071820 */ /* 0x000fe20000400000 */
[----:B------:R-:W-:Y:S01]  /*2990*/  @P1 FMUL R8, R8, 0.25 ;  /* 0x3e80000008081820 */ /* 0x000fe20000400000 */
[----:B------:R-:W-:Y:S01]  /*29a0*/  @!P3 FMUL R28, R28, 16777216 ;  /* 0x4b8000001c1cb820 */ /* 0x000fe20000400000 */
[----:B------:R-:W-:Y:S01]  /*29b0*/  @P1 FMUL R9, R9, 0.25 ;  /* 0x3e80000009091820 */ /* 0x000fe20000400000 */
[----:B------:R-:W-:Y:S01]  /*29c0*/  @P1 FMUL R10, R10, 0.25 ;  /* 0x3e8000000a0a1820 */ /* 0x000fe20000400000 */
[----:B------:R-:W-:Y:S01]  /*29d0*/  @P1 FMUL R11, R11, 0.25 ;  /* 0x3e8000000b0b1820 */ /* 0x000fe20000400000 */
[----:B------:R-:W0:Y:S01]  /*29e0*/  MUFU.RCP R3, R28 ;  /* 0x0000001c00037308 */ /* 0x000e220000001000 */
[----:B------:R-:W-:Y:S01]  /*29f0*/  @P1 FMUL R13, R13, 0.25 ;  /* 0x3e8000000d0d1820 */ /* 0x000fe20000400000 */
        /* <DEDUP_REMOVED lines=9> */
[----:B------:R-:W-:Y:S01]  /*2a90*/  @!P3 FMUL R6, R6, 16777216 ;  /* 0x4b8000000606b820 */ /* 0x000fe20000400000 */
        /* <DEDUP_REMOVED lines=30> */
[----:B------:R-:W-:Y:S01]  /*2c80*/  FMUL R18, R3, R19 ;  /* 0x0000001303127220 */ /* 0x000fe20000400000 */
[----:B------:R-:W-:Y:S01]  /*2c90*/  F2FP.F16.F32.PACK_AB R9, R10, R7 ;  /* 0x000000070a09723e */ /* 0x000fe200000000ff */
[----:B------:R-:W0:Y:S01]  /*2ca0*/  LDC R3, c[0x0][0x3e8] ;  /* 0x0000fa00ff037b82 */ /* 0x000e220000000800 */
[----:B------:R-:W-:-:S02]  /*2cb0*/  F2FP.F16.F32.PACK_AB R13, R11, R28 ;  /* 0x0000001c0b0d723e */ /* 0x000fc400000000ff */
[----:B------:R-:W-:Y:S02]  /*2cc0*/  F2FP.F16.F32.PACK_AB R14, R15, R32 ;  /* 0x000000200f0e723e */ /* 0x000fe400000000ff */
[----:B------:R-:W-:Y:S02]  /*2cd0*/  F2FP.F16.F32.PACK_AB R8, R31, R4 ;  /* 0x000000041f08723e */ /* 0x000fe400000000ff */
[----:B------:R-:W-:Y:S02]  /*2ce0*/  F2FP.F16.F32.PACK_AB R12, R6, R5 ;  /* 0x00000005060c723e */ /* 0x000fe400000000ff */
[----:B------:R-:W-:Y:S02]  /*2cf0*/  F2FP.F16.F32.PACK_AB R10, R33, R30 ;  /* 0x0000001e210a723e */ /* 0x000fe400000000ff */
[----:B------:R-:W-:Y:S02]  /*2d00*/  F2FP.F16.F32.PACK_AB R11, R35, R16 ;  /* 0x00000010230b723e */ /* 0x000fe400000000ff */
[----:B------:R-:W-:-:S02]  /*2d10*/  F2FP.F16.F32.PACK_AB R15, R18, R17 ;  /* 0x00000011120f723e */ /* 0x000fc400000000ff */
[----:B------:R-:W-:Y:S01]  /*2d20*/  FSEL R16, RZ, -23, P2 ;  /* 0xc1b80000ff107808 */ /* 0x000fe20001000000 */
[----:B------:R0:W-:Y:S01]  /*2d30*/  STS.128 [R27], R8 ;  /* 0x000000081b007388 */ /* 0x0001e20000000c00 */
[----:B------:R-:W-:Y:S02]  /*2d40*/  ISETP.GE.U32.AND P2, PT, R26, 0x7f800000, PT ;  /* 0x7f8000001a00780c */ /* 0x000fe40003f46070 */
[----:B------:R-:W-:Y:S01]  /*2d50*/  LEA R28, R0, UR12, 0x4 ;  /* 0x0000000c001c7c11 */ /* 0x000fe2000f8e20ff */
[----:B------:R1:W-:Y:S01]  /*2d60*/  STS.128 [R27+0x800], R12 ;  /* 0x0008000c1b007388 */ /* 0x0003e20000000c00 */
[----:B------:R-:W-:Y:S01]  /*2d70*/  FFMA.FTZ R16, R23, 1.1920928955078125e-07, R16 ;  /* 0x3400000017107823 */ /* 0x000fe20000010010 */
[----:B------:R-:W-:Y:S03]  /*2d80*/  BAR.SYNC.DEFER_BLOCKING 0x0 ;  /* 0x0000000000007b1d */ /* 0x000fe60000010000 */
[----:B------:R-:W-:Y:S01]  /*2d90*/  FADD R16, R16, R29 ;  /* 0x0000001d10107221 */ /* 0x000fe20000000000 */
[----:B------:R-:W-:-:S04]  /*2da0*/  FSETP.NEU.AND P1, PT, R26, RZ, PT ;  /* 0x000000ff1a00720b */ /* 0x000fc80003f2d000 */
[----:B------:R-:W-:Y:S01]  /*2db0*/  @P2 MOV R17, 0x7f800000 ;  /* 0x7f80000000112802 */ /* 0x000fe20000000f00 */
[----:B0-----:R-:W-:Y:S02]  /*2dc0*/  IMAD R11, R20, R3, RZ ;  /* 0x00000003140b7224 */ /* 0x001fe400078e02ff */
[----:B------:R-:W-:Y:S02]  /*2dd0*/  IMAD R8, R21, UR5, RZ ;  /* 0x0000000515087c24 */ /* 0x000fe4000f8e02ff */
[----:B------:R-:W-:Y:S01]  /*2de0*/  @P2 FFMA.FTZ R16, R26, R17, +INF ;  /* 0x7f8000001a102423 */ /* 0x000fe20000010011 */
[C---:B-1----:R-:W-:Y:S01]  /*2df0*/  IMAD R13, R3.reuse, 0x2, R11 ;  /* 0x00000002030d7824 */ /* 0x042fe200078e020b */
[----:B------:R-:W-:Y:S01]  /*2e00*/  UIMAD.WIDE UR4, UR4, 0x2, URZ ;  /* 0x00000002040478a5 */ /* 0x000fe2000f8e02ff */
[C---:B------:R-:W-:Y:S01]  /*2e10*/  IMAD.HI R20, R8.reuse, 0x2, RZ ;  /* 0x0000000208147827 */ /* 0x040fe200078e02ff */
[----:B------:R-:W-:Y:S02]  /*2e20*/  SHF.L.U32 R9, R8, 0x1, RZ ;  /* 0x0000000108097819 */ /* 0x000fe400000006ff */
[----:B------:R-:W-:Y:S01]  /*2e30*/  FSEL R16, R16, -INF , P1 ;  /* 0xff80000010107808 */ /* 0x000fe20000800000 */
[----:B------:R-:W-:Y:S01]  /*2e40*/  IMAD R15, R3, 0x2, R13 ;  /* 0x00000002030f7824 */ /* 0x000fe200078e020d */
[----:B--2---:R-:W-:-:S03]  /*2e50*/  IADD3 R38, P3, P4, R9, UR6, R38 ;  /* 0x0000000609267c10 */ /* 0x004fc6000fc7e026 */
[----:B------:R-:W-:Y:S01]  /*2e60*/  FFMA R23, R16, 0.69314718246459960938, R25 ;  /* 0x3f31721810177823 */ /* 0x000fe20000000019 */
[----:B------:R-:W-:Y:S01]  /*2e70*/  LEA R17, R3, R15, 0x1 ;  /* 0x0000000f03117211 */ /* 0x000fe200078e08ff */
[----:B------:R-:W0:Y:S01]  /*2e80*/  LDS.128 R4, [R28] ;  /* 0x000000001c047984 */ /* 0x000e220000000c00 */
[----:B------:R-:W-:Y:S01]  /*2e90*/  IADD3.X R20, PT, PT, R20, UR5, R39, P3, P4 ;  /* 0x0000000514147c10 */ /* 0x000fe20009fe8427 */
[----:B------:R-:W1:Y:S01]  /*2ea0*/  LDCU UR4, c[0x0][0x3ec] ;  /* 0x00007d80ff0477ac */ /* 0x000e620008000800 */
[-C--:B------:R-:W-:Y:S01]  /*2eb0*/  LEA R8, P2, R11, R38.reuse, 0x1 ;  /* 0x000000260b087211 */ /* 0x080fe200078408ff */
[----:B------:R-:W-:Y:S01]  /*2ec0*/  IMAD R31, R3, 0x2, R17 ;  /* 0x00000002031f7824 */ /* 0x000fe200078e0211 */
[----:B------:R-:W-:Y:S02]  /*2ed0*/  LEA R18, P1, R13, R38, 0x1 ;  /* 0x000000260d127211 */ /* 0x000fe400078208ff */
[----:B------:R-:W-:Y:S02]  /*2ee0*/  LEA.HI.X.SX32 R9, R11, R20, 0x1, P2 ;  /* 0x000000140b097211 */ /* 0x000fe400010f0eff */
[----:B------:R-:W-:-:S02]  /*2ef0*/  LEA R33, R3, R31, 0x1 ;  /* 0x0000001f03217211 */ /* 0x000fc400078e08ff */
[----:B------:R-:W-:Y:S02]  /*2f00*/  LEA.HI.X.SX32 R19, R13, R20, 0x1, P1 ;  /* 0x000000140d137211 */ /* 0x000fe400008f0eff */
[-C--:B------:R-:W-:Y:S01]  /*2f10*/  LEA R12, P1, R17, R38.reuse, 0x1 ;  /* 0x00000026110c7211 */ /* 0x080fe200078208ff */
[----:B------:R-:W-:Y:S01]  /*2f20*/  IMAD R27, R3, 0x2, R33 ;  /* 0x00000002031b7824 */ /* 0x000fe200078e0221 */
[----:B------:R-:W-:-:S04]  /*2f30*/  LEA R24, P2, R15, R38, 0x1 ;  /* 0x000000260f187211 */ /* 0x000fc800078408ff */
[----:B------:R-:W-:Y:S01]  /*2f40*/  LEA R35, R3, R27, 0x1 ;  /* 0x0000001b03237211 */ /* 0x000fe200078e08ff */
[----:B-1----:R-:W-:Y:S01]  /*2f50*/  UIMAD UR4, UR9, UR4, URZ ;  /* 0x00000004090472a4 */ /* 0x002fe2000f8e02ff */
[----:B------:R-:W-:Y:S02]  /*2f60*/  LEA.HI.X.SX32 R25, R15, R20, 0x1, P2 ;  /* 0x000000140f197211 */ /* 0x000fe400010f0eff */
[----:B------:R-:W-:Y:S01]  /*2f70*/  LEA R16, P2, R33, R38, 0x1 ;  /* 0x0000002621107211 */ /* 0x000fe200078408ff */
[C---:B------:R-:W-:Y:S01]  /*2f80*/  IMAD R37, R3.reuse, 0x2, R35 ;  /* 0x0000000203257824 */ /* 0x040fe200078e0223 */
[----:B------:R-:W-:Y:S02]  /*2f90*/  USHF.L.U32 UR6, UR4, 0x2, URZ ;  /* 0x0000000204067899 */ /* 0x000fe400080006ff */
[----:B------:R-:W-:Y:S02]  /*2fa0*/  UIMAD.WIDE UR4, UR4, 0x4, URZ ;  /* 0x00000004040478a5 */ /* 0x000fe4000f8e02ff */
[----:B------:R-:W-:-:S05]  /*2fb0*/  LEA R29, R3, R37, 0x1 ;  /* 0x00000025031d7211 */ /* 0x000fca00078e08ff */
[----:B------:R-:W-:Y:S01]  /*2fc0*/  IMAD R39, R3, 0x2, R29 ;  /* 0x0000000203277824 */ /* 0x000fe200078e021d */
[----:B0-----:R-:W-:Y:S01]  /*2fd0*/  PRMT R13, R4, 0x7632, R13 ;  /* 0x00007632040d7816 */ /* 0x001fe2000000000d */
[----:B------:R-:W-:Y:S01]  /*2fe0*/  STG.E.U16 desc[UR26][R8.64], R4 ;  /* 0x0000000408007986 */ /* 0x000fe2000c10151a */
[----:B------:R-:W-:-:S03]  /*2ff0*/  PRMT R40, R5, 0x7632, R40 ;  /* 0x0000763205287816 */ /* 0x000fc60000000028 */
[----:B------:R0:W-:Y:S04]  /*3000*/  STG.E.U16 desc[UR26][R18.64], R13 ;  /* 0x0000000d12007986 */ /* 0x0001e8000c10151a */
[----:B------:R-:W1:Y:S04]  /*3010*/  LDS.128 R8, [R28+0x1000] ;  /* 0x001000001c087984 */ /* 0x000e680000000c00 */
[----:B------:R2:W-:Y:S01]  /*3020*/  STG.E.U16 desc[UR26][R24.64], R5 ;  /* 0x0000000518007986 */ /* 0x0005e2000c10151a */
[----:B0-----:R-:W-:Y:S02]  /*3030*/  LEA.HI.X.SX32 R13, R17, R20, 0x1, P1 ;  /* 0x00000014110d7211 */ /* 0x001fe400008f0eff */
[----:B------:R-:W-:-:S02]  /*3040*/  LEA R14, P1, R31, R38, 0x1 ;  /* 0x000000261f0e7211 */ /* 0x000fc400078208ff */
[-C--:B------:R-:W-:Y:S01]  /*3050*/  LEA.HI.X.SX32 R17, R33, R20.reuse, 0x1, P2 ;  /* 0x0000001421117211 */ /* 0x080fe200010f0eff */
[----:B------:R0:W-:Y:S01]  /*3060*/  STG.E.U16 desc[UR26][R12.64], R40 ;  /* 0x000000280c007986 */ /* 0x0001e2000c10151a */
[----:B------:R-:W-:Y:S02]  /*3070*/  LEA.HI.X.SX32 R15, R31, R20, 0x1, P1 ;  /* 0x000000141f0f7211 */ /* 0x000fe400008f0eff */
[----:B------:R-:W-:Y:S02]  /*3080*/  LEA R31, R3, R39, 0x1 ;  /* 0x00000027031f7211 */ /* 0x000fe400078e08ff */
[-C--:B------:R-:W-:Y:S01]  /*3090*/  LEA R18, P2, R35, R38.reuse, 0x1 ;  /* 0x0000002623127211 */ /* 0x080fe200078408ff */
[----:B------:R1:W-:Y:S01]  /*30a0*/  STG.E.U16 desc[UR26][R14.64], R6 ;  /* 0x000000060e007986 */ /* 0x0003e2000c10151a */
[----:B--2---:R-:W-:Y:S01]  /*30b0*/  LEA R24, P3, R37, R38, 0x1 ;  /* 0x0000002625187211 */ /* 0x004fe200078608ff */
[----:B------:R-:W-:Y:S01]  /*30c0*/  IMAD R33, R3, 0x2, R31 ;  /* 0x0000000203217824 */ /* 0x000fe200078e021f */
[----:B------:R-:W-:-:S02]  /*30d0*/  LEA.HI.X.SX32 R19, R35, R20, 0x1, P2 ;  /* 0x0000001423137211 */ /* 0x000fc400010f0eff */
[----:B------:R-:W-:Y:S02]  /*30e0*/  LEA R4, P1, R27, R38, 0x1 ;  /* 0x000000261b047211 */ /* 0x000fe400078208ff */
[----:B------:R-:W-:Y:S02]  /*30f0*/  LEA R35, R3, R33, 0x1 ;  /* 0x0000002103237211 */ /* 0x000fe400078e08ff */
[-C--:B------:R-:W-:Y:S02]  /*3100*/  LEA.HI.X.SX32 R25, R37, R20.reuse, 0x1, P3 ;  /* 0x0000001425197211 */ /* 0x080fe400018f0eff */
[----:B------:R-:W-:Y:S01]  /*3110*/  LEA.HI.X.SX32 R5, R27, R20, 0x1, P1 ;  /* 0x000000141b057211 */ /* 0x000fe200008f0eff */
[----:B------:R-:W-:Y:S01]  /*3120*/  IMAD R37, R3, 0x2, R35 ;  /* 0x0000000203257824 */ /* 0x000fe200078e0223 */
[-C--:B------:R-:W-:Y:S02]  /*3130*/  LEA R26, P1, R29, R38.reuse, 0x1 ;  /* 0x000000261d1a7211 */ /* 0x080fe400078208ff */
[----:B------:R-:W-:-:S02]  /*3140*/  LEA R28, P2, R39, R38, 0x1 ;  /* 0x00000026271c7211 */ /* 0x000fc400078408ff */
[----:B------:R-:W-:Y:S02]  /*3150*/  LEA R30, P3, R31, R38, 0x1 ;  /* 0x000000261f1e7211 */ /* 0x000fe400078608ff */
[----:B------:R-:W-:Y:S02]  /*3160*/  LEA R3, R3, R37, 0x1 ;  /* 0x0000002503037211 */ /* 0x000fe400078e08ff */
[-C--:B------:R-:W-:Y:S02]  /*3170*/  LEA.HI.X.SX32 R27, R29, R20.reuse, 0x1, P1 ;  /* 0x000000141d1b7211 */ /* 0x080fe400008f0eff */
[-C--:B------:R-:W-:Y:S02]  /*3180*/  LEA.HI.X.SX32 R29, R39, R20.reuse, 0x1, P2 ;  /* 0x00000014271d7211 */ /* 0x080fe400010f0eff */
[----:B------:R-:W-:Y:S02]  /*3190*/  LEA.HI.X.SX32 R31, R31, R20, 0x1, P3 ;  /* 0x000000141f1f7211 */ /* 0x000fe400018f0eff */
[----:B------:R-:W-:-:S02]  /*31a0*/  LEA R32, P1, R33, R38, 0x1 ;  /* 0x0000002621207211 */ /* 0x000fc400078208ff */
[-C--:B------:R-:W-:Y:S02]  /*31b0*/  LEA R34, P2, R35, R38.reuse, 0x1 ;  /* 0x0000002623227211 */ /* 0x080fe400078408ff */
[-C--:B------:R-:W-:Y:S02]  /*31c0*/  LEA R36, P3, R37, R38.reuse, 0x1 ;  /* 0x0000002625247211 */ /* 0x080fe400078608ff */
[----:B------:R-:W-:Y:S02]  /*31d0*/  LEA R38, P4, R3, R38, 0x1 ;  /* 0x0000002603267211 */ /* 0x000fe400078808ff */
[----:B0-----:R-:W-:Y:S02]  /*31e0*/  PRMT R13, R7, 0x7632, R13 ;  /* 0x00007632070d7816 */ /* 0x001fe4000000000d */
[----:B------:R-:W-:Y:S02]  /*31f0*/  LEA.HI.X.SX32 R39, R3, R20, 0x1, P4 ;  /* 0x0000001403277211 */ /* 0x000fe400020f0eff */
[----:B------:R-:W-:-:S02]  /*3200*/  PRMT R3, R6, 0x7632, R3 ;  /* 0x0000763206037816 */ /* 0x000fc40000000003 */
[----:B-1----:R-:W-:Y:S02]  /*3210*/  PRMT R15, R9, 0x7632, R15 ;  /* 0x00007632090f7816 */ /* 0x002fe4000000000f */
[-C--:B------:R-:W-:Y:S01]  /*3220*/  LEA.HI.X.SX32 R33, R33, R20.reuse, 0x1, P1 ;  /* 0x0000001421217211 */ /* 0x080fe200008f0eff */
[----:B------:R0:W-:Y:S01]  /*3230*/  STG.E.U16 desc[UR26][R16.64], R3 ;  /* 0x0000000310007986 */ /* 0x0001e2000c10151a */
[-C--:B------:R-:W-:Y:S02]  /*3240*/  LEA.HI.X.SX32 R35, R35, R20.reuse, 0x1, P2 ;  /* 0x0000001423237211 */ /* 0x080fe400010f0eff */
[----:B------:R-:W-:Y:S01]  /*3250*/  LEA.HI.X.SX32 R37, R37, R20, 0x1, P3 ;  /* 0x0000001425257211 */ /* 0x000fe200018f0eff */
[----:B------:R1:W-:Y:S01]  /*3260*/  STG.E.U16 desc[UR26][R4.64], R7 ;  /* 0x0000000704007986 */ /* 0x0003e2000c10151a */
[----:B------:R-:W-:Y:S01]  /*3270*/  ISETP.GE.U32.AND P1, PT, R0, 0x80, PT ;  /* 0x000000800000780c */ /* 0x000fe20003f26070 */
[C---:B------:R-:W-:Y:S02]  /*3280*/  IMAD.HI R0, R21.reuse, 0x4, RZ ;  /* 0x0000000415007827 */ /* 0x040fe400078e02ff */
[----:B------:R2:W-:Y:S04]  /*3290*/  STG.E.U16 desc[UR26][R18.64], R13 ;  /* 0x0000000d12007986 */ /* 0x0005e8000c10151a */
[----:B------:R-:W-:Y:S01]  /*32a0*/  STG.E.U16 desc[UR26][R24.64], R8 ;  /* 0x0000000818007986 */ /* 0x000fe2000c10151a */
[----:B0-----:R-:W-:Y:S01]  /*32b0*/  PRMT R17, R10, 0x7632, R17 ;  /* 0x000076320a117816 */ /* 0x001fe20000000011 */
[----:B------:R-:W-:Y:S01]  /*32c0*/  IMAD.SHL.U32 R3, R21, 0x4, RZ ;  /* 0x0000000415037824 */ /* 0x000fe200078e00ff */
[----:B-1----:R-:W-:Y:S01]  /*32d0*/  PRMT R5, R8, 0x7632, R5 ;  /* 0x0000763208057816 */ /* 0x002fe20000000005 */
[----:B------:R-:W0:Y:S01]  /*32e0*/  LDC.64 R6, c[0x0][0x3a0] ;  /* 0x0000e800ff067b82 */ /* 0x000e220000000a00 */
[----:B--2---:R-:W-:-:S03]  /*32f0*/  PRMT R19, R11, 0x7632, R19 ;  /* 0x000076320b137816 */ /* 0x004fc60000000013 */
[----:B------:R-:W-:Y:S04]  /*3300*/  STG.E.U16 desc[UR26][R26.64], R5 ;  /* 0x000000051a007986 */ /* 0x000fe8000c10151a */
[----:B------:R-:W-:Y:S04]  /*3310*/  STG.E.U16 desc[UR26][R28.64], R9 ;  /* 0x000000091c007986 */ /* 0x000fe8000c10151a */
[----:B------:R-:W-:Y:S04]  /*3320*/  STG.E.U16 desc[UR26][R30.64], R15 ;  /* 0x0000000f1e007986 */ /* 0x000fe8000c10151a */
[----:B------:R-:W-:Y:S04]  /*3330*/  STG.E.U16 desc[UR26][R32.64], R10 ;  /* 0x0000000a20007986 */ /* 0x000fe8000c10151a */
[----:B------:R-:W-:Y:S04]  /*3340*/  STG.E.U16 desc[UR26][R34.64], R17 ;  /* 0x0000001122007986 */ /* 0x000fe8000c10151a */
[----:B------:R-:W-:Y:S04]  /*3350*/  STG.E.U16 desc[UR26][R36.64], R11 ;  /* 0x0000000b24007986 */ /* 0x000fe8000c10151a */
[----:B------:R-:W-:Y:S01]  /*3360*/  STG.E.U16 desc[UR26][R38.64], R19 ;  /* 0x0000001326007986 */ /* 0x000fe2000c10151a */
[----:B------:R-:W-:Y:S06]  /*3370*/  BAR.SYNC.DEFER_BLOCKING 0x0 ;  /* 0x0000000000007b1d */ /* 0x000fec0000010000 */
[----:B------:R0:W-:Y:S02]  /*3380*/  STSM.16.M88 [R2], R23 ;  /* 0x0000001702007844 */ /* 0x0001e40000000000 */
[----:B------:R-:W-:Y:S01]  /*3390*/  BAR.SYNC.DEFER_BLOCKING 0x0 ;  /* 0x0000000000007b1d */ /* 0x000fe20000010000 */
[----:B0-----:R-:W-:-:S04]  /*33a0*/  IADD3 R2, P2, P3, R3, UR6, R6 ;  /* 0x0000000603027c10 */ /* 0x001fc8000fb5e006 */
[----:B------:R-:W-:Y:S01]  /*33b0*/  IADD3.X R3, PT, PT, R0, UR5, R7, P2, P3 ;  /* 0x0000000500037c10 */ /* 0x000fe200097e6407 */
[----:B------:R-:W0:Y:S04]  /*33c0*/  LDSM.16.M88 R5, [R22+UR12] ;  /* 0x0000000c1605783b */ /* 0x000e280008000000 */
[----:B0-----:R0:W-:Y:S01]  /*33d0*/  @!P1 STG.E desc[UR26][R2.64], R5 ;  /* 0x0000000502009986 */ /* 0x0011e2000c10191a */
[----:B------:R-:W-:Y:S06]  /*33e0*/  BAR.SYNC.DEFER_BLOCKING 0x0 ;  /* 0x0000000000007b1d */ /* 0x000fec0000010000 */
[----:B------:R-:W-:Y:S05]  /*33f0*/  @P0 BRA `(.L_x_20) ;  /* 0x0000000000a00947 */ /* 0x000fea0003800000 */
[----:B------:R-:W1:Y:S01]  /*3400*/  S2UR UR5, SR_CgaCtaId ;  /* 0x00000000000579c3 */ /* 0x000e620000008800 */
[----:B------:R-:W-:Y:S01]  /*3410*/  NOP ;  /* 0x0000000000007918 */ /* 0x000fe20000000000 */
[----:B------:R-:W-:Y:S01]  /*3420*/  UMOV UR4, 0x50 ;  /* 0x0000005000047882 */ /* 0x000fe20000000000 */
[----:B------:R-:W-:Y:S01]  /*3430*/  MOV R0, UR33 ;  /* 0x0000002100007c02 */ /* 0x000fe20008000f00 */
[----:B0-----:R-:W-:Y:S01]  /*3440*/  IMAD.MOV.U32 R3, RZ, RZ, 0x3 ;  /* 0x00000003ff037424 */ /* 0x001fe200078e00ff */
[----:B------:R-:W-:Y:S02]  /*3450*/  MOV R7, 0x1 ;  /* 0x0000000100077802 */ /* 0x000fe40000000f00 */
[----:B------:R-:W-:-:S04]  /*3460*/  LOP3.LUT R0, R0, 0xffff, RZ, 0xc0, !PT ;  /* 0x0000ffff00007812 */ /* 0x000fc800078ec0ff */
[----:B------:R-:W-:-:S05]  /*3470*/  SHF.R.U32.HI R0, RZ, 0x5, R0 ;  /* 0x00000005ff007819 */ /* 0x000fca0000011600 */
[----:B------:R-:W-:Y:S01]  /*3480*/  VIADD R2, R0, 0x10 ;  /* 0x0000001000027836 */ /* 0x000fe20000000000 */
[----:B------:R-:W-:Y:S01]  /*3490*/  SHF.L.U32 R0, R3, R0, RZ ;  /* 0x0000000003007219 */ /* 0x000fe200000006ff */
[----:B-1----:R-:W-:-:S03]  /*34a0*/  ULEA UR6, UR5, UR4, 0x18 ;  /* 0x0000000405067291 */ /* 0x002fc6000f8ec0ff */
[----:B------:R-:W-:-:S04]  /*34b0*/  SHF.L.U32 R3, R7, R2, RZ ;  /* 0x0000000207037219 */ /* 0x000fc800000006ff */
[----:B------:R-:W-:Y:S02]  /*34c0*/  LOP3.LUT R0, R3, R0, RZ, 0xfc, !PT ;  /* 0x0000000003007212 */ /* 0x000fe400078efcff */
[----:B------:R-:W0:Y:S02]  /*34d0*/  LDS R5, [UR6] ;  /* 0x00000006ff057984 */ /* 0x000e240008000800 */
[C---:B------:R-:W-:Y:S02]  /*34e0*/  LOP3.LUT R2, R0.reuse, 0xffff, RZ, 0xc0, !PT ;  /* 0x0000ffff00027812 */ /* 0x040fe400078ec0ff */
[----:B0-----:R-:W-:-:S04]  /*34f0*/  LOP3.LUT R3, R0, 0xffff, R5, 0x80, !PT ;  /* 0x0000ffff00037812 */ /* 0x001fc800078e8005 */
[----:B------:R-:W-:-:S13]  /*3500*/  ISETP.NE.AND P0, PT, R3, R2, PT ;  /* 0x000000020300720c */ /* 0x000fda0003f05270 */
[----:B------:R-:W-:Y:S05]  /*3510*/  @P0 BRA `(.L_x_21) ;  /* 0x0000000000500947 */ /* 0x000fea0003800000 */
[----:B------:R-:W-:Y:S02]  /*3520*/  SHF.R.U32.HI R5, RZ, 0x10, R5 ;  /* 0x00000010ff057819 */ /* 0x000fe40000011605 */
[----:B------:R-:W-:-:S04]  /*3530*/  SHF.R.U32.HI R2, RZ, 0x10, R0 ;  /* 0x00000010ff027819 */ /* 0x000fc80000011600 */
[----:B------:R-:W-:-:S04]  /*3540*/  LOP3.LUT R5, R5, R2, RZ, 0xc0, !PT ;  /* 0x0000000205057212 */ /* 0x000fc800078ec0ff */
[----:B------:R-:W-:-:S13]  /*3550*/  ISETP.NE.AND P0, PT, R5, R2, PT ;  /* 0x000000020500720c */ /* 0x000fda0003f05270 */
[----:B------:R-:W-:Y:S05]  /*3560*/  @P0 BRA `(.L_x_22) ;  /* 0x0000000000300947 */ /* 0x000fea0003800000 */
[----:B------:R-:W-:Y:S01]  /*3570*/  R2UR UR4, R0 ;  /* 0x00000000000472ca */ /* 0x000fe200000e0000 */
[----:B------:R-:W-:Y:S01]  /*3580*/  VOTEU.ANY UR5, UPT, PT ;  /* 0x0000000000057886 */ /* 0x000fe200038e0100 */
[----:B------:R-:W0:Y:S01]  /*3590*/  S2R R0, SR_LANEID ;  /* 0x0000000000007919 */ /* 0x000e220000000000 */
[----:B------:R-:W-:-:S10]  /*35a0*/  UFLO.U32 UR5, UR5 ;  /* 0x00000005000572bd */ /* 0x000fd400080e0000 */
[----:B------:R-:W-:-:S06]  /*35b0*/  ULOP3.LUT UR4, URZ, UR4, URZ, 0x33, !UPT ;  /* 0x00000004ff047292 */ /* 0x000fcc000f8e33ff */
[----:B------:R-:W-:-:S04]  /*35c0*/  MOV R2, UR4 ;  /* 0x0000000400027c02 */ /* 0x000fc80008000f00 */
[----:B------:R-:W1:Y:S02]  /*35d0*/  REDUX UR7, R2 ;  /* 0x00000000020773c4 */ /* 0x000e640000000000 */
[----:B------:R2:W-:Y:S01]  /*35e0*/  UTCATOMSWS.AND URZ, UR4 ;  /* 0x0000000400ff79e3 */ /* 0x0005e20008000000 */
[----:B0-----:R-:W-:Y:S01]  /*35f0*/  ISETP.EQ.U32.AND P0, PT, R0, UR5, PT ;  /* 0x0000000500007c0c */ /* 0x001fe2000bf02070 */
[----:B-1----:R-:W-:-:S12]  /*3600*/  IMAD.U32 R0, RZ, RZ, UR7 ;  /* 0x00000007ff007e24 */ /* 0x002fd8000f8e00ff */
[----:B------:R2:W-:Y:S01]  /*3610*/  @P0 ATOMS.AND RZ, [UR6], R0 ;  /* 0x00000000ffff098c */ /* 0x0005e2000a800006 */
[----:B------:R-:W-:Y:S05]  /*3620*/  BRA `(.L_x_20) ;  /* 0x0000000000147947 */ /* 0x000fea0003800000 */
.L_x_22:
[----:B------:R-:W-:-:S07]  /*3630*/  MOV R2, 0x3650 ;  /* 0x0000365000027802 */ /* 0x000fce0000000f00 */
[----:B------:R-:W-:Y:S05]  /*3640*/  CALL.REL.NOINC `($__internal_0_$__cuda_sm10x_tcgen05_guardrail_trap_col_being_dealloced_not_returned_by_alloc) ;  /* 0x0000000000447944 */ /* 0x000fea0003c00000 */
[----:B------:R-:W-:Y:S05]  /*3650*/  BRA `(.L_x_20) ;  /* 0x0000000000087947 */ /* 0x000fea0003800000 */
.L_x_21:
[----:B------:R-:W-:-:S07]  /*3660*/  MOV R2, 0x3680 ;  /* 0x0000368000027802 */ /* 0x000fce0000000f00 */
[----:B------:R-:W-:Y:S05]  /*3670*/  CALL.REL.NOINC `($__internal_2_$__cuda_sm10x_tcgen05_guardrail_trap_unallocated_columns_being_dealloced) ;  /* 0x0000000000507944 */ /* 0x000fea0003c00000 */
.L_x_20:
[----:B------:R-:W-:Y:S01]  /*3680*/  NOP ;  /* 0x0000000000007918 */ /* 0x000fe20000000000 */
[----:B--2---:R-:W-:Y:S05]  /*3690*/  EXIT ;  /* 0x000000000000794d */ /* 0x004fea0003800000 */
.L_x_8:
[----:B------:R-:W1:Y:S02]  /*36a0*/  SYNCS.PHASECHK.TRANS64.TRYWAIT P3, [UR12+0x2400], RZ ;  /* 0x002400ffff0075a7 */ /* 0x000e64000806110c */
[----:B-1----:R-:W-:Y:S05]  /*36b0*/  @!P3 BRA `(.L_x_8) ;  /* 0xfffffffc00f8b947 */ /* 0x002fea000383ffff */
[----:B------:R-:W-:Y:S05]  /*36c0*/  BRA `(.L_x_7) ;  /* 0xffffffd800a47947 */ /* 0x000fea000383ffff */
.L_x_14:
[----:B------:R-:W2:Y:S02]  /*36d0*/  SYNCS.PHASECHK.TRANS64.TRYWAIT P2, [UR12+0x2c10], RZ ;  /* 0x002c10ffff0075a7 */ /* 0x000ea4000804110c */
[----:B--2---:R-:W-:Y:S05]  /*36e0*/  @!P2 BRA `(.L_x_14) ;  /* 0xfffffffc00f8a947 */ /* 0x004fea000383ffff */
[----:B------:R-:W-:Y:S05]  /*36f0*/  BRA `(.L_x_23) ;  /* 0xffffffe400e07947 */ /* 0x000fea000383ffff */
.L_x_15:
[----:B------:R-:W2:Y:S02]  /*3700*/  SYNCS.PHASECHK.TRANS64.TRYWAIT P2, [UR14], R12 ;  /* 0x0000000cff0075a7 */ /* 0x000ea4000804110e */
[----:B--2---:R-:W-:Y:S05]  /*3710*/  @!P2 BRA `(.L_x_15) ;  /* 0xfffffffc00f8a947 */ /* 0x004fea000383ffff */
[----:B------:R-:W-:Y:S05]  /*3720*/  BRA `(.L_x_24) ;  /* 0xffffffe800cc7947 */ /* 0x000fea000383ffff */
.L_x_19:
[----:B------:R-:W0:Y:S02]  /*3730*/  SYNCS.PHASECHK.TRANS64.TRYWAIT P2, [UR14], R3 ;  /* 0x00000003ff0075a7 */ /* 0x000e24000804110e */
[----:B0-----:R-:W-:Y:S05]  /*3740*/  @!P2 BRA `(.L_x_19) ;  /* 0xfffffffc00f8a947 */ /* 0x001fea000383ffff */
[----:B------:R-:W-:Y:S05]  /*3750*/  BRA `(.L_x_18) ;  /* 0xffffffec00dc7947 */ /* 0x000fea000383ffff */
        .weak           $__internal_0_$__cuda_sm10x_tcgen05_guardrail_trap_col_being_dealloced_not_returned_by_alloc
        .type           $__internal_0_$__cuda_sm10x_tcgen05_guardrail_trap_col_being_dealloced_not_returned_by_alloc,@function
        .size           $__internal_0_$__cuda_sm10x_tcgen05_guardrail_trap_col_being_dealloced_not_returned_by_alloc,($__internal_1_$__cuda_sm10x_tcgen05_guardrail_trap_phase_invalid_during_alloc - $__internal_0_$__cuda_sm10x_tcgen05_guardrail_trap_col_being_dealloced_not_returned_by_alloc)
$__internal_0_$__cuda_sm10x_tcgen05_guardrail_trap_col_being_dealloced_not_returned_by_alloc:
[----:B------:R-:W-:Y:S05]  /*3760*/  BPT.TRAP 0x1 ;  /* 0x000000040000795c */ /* 0x000fea0000300000 */
[----:B------:R-:W-:-:S04]  /*3770*/  HFMA2 R3, -RZ, RZ, 0, 0 ;  /* 0x00000000ff037431 */ /* 0x000fc800000001ff */
[----:B------:R-:W-:Y:S05]  /*3780*/  RET.REL.NODEC R2 `(attn_fwd) ;  /* 0xffffffc8021c7950 */ /* 0x000fea0003c3ffff */
        .weak           $__internal_1_$__cuda_sm10x_tcgen05_guardrail_trap_phase_invalid_during_alloc
        .type           $__internal_1_$__cuda_sm10x_tcgen05_guardrail_trap_phase_invalid_during_alloc,@function
        .size           $__internal_1_$__cuda_sm10x_tcgen05_guardrail_trap_phase_invalid_during_alloc,($__internal_2_$__cuda_sm10x_tcgen05_guardrail_trap_unallocated_columns_being_dealloced - $__internal_1_$__cuda_sm10x_tcgen05_guardrail_trap_phase_invalid_during_alloc)
$__internal_1_$__cuda_sm10x_tcgen05_guardrail_trap_phase_invalid_during_alloc:
[----:B------:R-:W-:Y:S05]  /*3790*/  BPT.TRAP 0x1 ;  /* 0x000000040000795c */ /* 0x000fea0000300000 */
[----:B------:R-:W-:-:S04]  /*37a0*/  IMAD.MOV.U32 R3, RZ, RZ, 0x0 ;  /* 0x00000000ff037424 */ /* 0x000fc800078e00ff */
[----:B------:R-:W-:Y:S05]  /*37b0*/  RET.REL.NODEC R2 `(attn_fwd) ;  /* 0xffffffc802107950 */ /* 0x000fea0003c3ffff */
        .weak           $__internal_2_$__cuda_sm10x_tcgen05_guardrail_trap_unallocated_columns_being_dealloced
        .type           $__internal_2_$__cuda_sm10x_tcgen05_guardrail_trap_unallocated_columns_being_dealloced,@function
        .size           $__internal_2_$__cuda_sm10x_tcgen05_guardrail_trap_unallocated_columns_being_dealloced,(.L_x_28 - $__internal_2_$__cuda_sm10x_tcgen05_guardrail_trap_unallocated_columns_being_dealloced)
$__internal_2_$__cuda_sm10x_tcgen05_guardrail_trap_unallocated_columns_being_dealloced:
[----:B------:R-:W-:Y:S05]  /*37c0*/  BPT.TRAP 0x1 ;  /* 0x000000040000795c */ /* 0x000fea0000300000 */
[----:B------:R-:W-:-:S04]  /*37d0*/  MOV R3, 0x0 ;  /* 0x0000000000037802 */ /* 0x000fc80000000f00 */
[----:B------:R-:W-:Y:S05]  /*37e0*/  RET.REL.NODEC R2 `(attn_fwd) ;  /* 0xffffffc802047950 */ /* 0x000fea0003c3ffff */
.L_x_25:
[----:B------:R-:W-:-:S00]  /*37f0*/  BRA `(.L_x_25) ;  /* 0xfffffffc00fc7947 */ /* 0x000fc0000383ffff */
[----:B------:R-:W-:-:S00]  /*3800*/  NOP ;  /* 0x0000000000007918 */ /* 0x000fc00000000000 */
[----:B------:R-:W-:-:S00]  /*3810*/  NOP ;  /* 0x0000000000007918 */ /* 0x000fc00000000000 */
[----:B------:R-:W-:-:S00]  /*3820*/  NOP ;  /* 0x0000000000007918 */ /* 0x000fc00000000000 */
[----:B------:R-:W-:-:S00]  /*3830*/  NOP ;  /* 0x0000000000007918 */ /* 0x000fc00000000000 */
[----:B------:R-:W-:-:S00]  /*3840*/  NOP ;  /* 0x0000000000007918 */ /* 0x000fc00000000000 */
[----:B------:R-:W-:-:S00]  /*3850*/  NOP ;  /* 0x0000000000007918 */ /* 0x000fc00000000000 */
[----:B------:R-:W-:-:S00]  /*3860*/  NOP ;  /* 0x0000000000007918 */ /* 0x000fc00000000000 */
[----:B------:R-:W-:-:S00]  /*3870*/  NOP ;  /* 0x0000000000007918 */ /* 0x000fc00000000000 */
.L_x_28:


//--------------------- .nv.global.init           --------------------------
	.section	.nv.global.init,"aw",@progbits
.nv.global.init:
	.type		_$_str,@object
	.size		_$_str,(.L_3 - _$_str)
_$_str:
        /*0000*/ 	.byte	0x5f, 0x5f, 0x43, 0x55, 0x44, 0x41, 0x5f, 0x46, 0x54, 0x5a, 0x00
.L_3:


//--------------------- .nv.shared.attn_fwd       --------------------------
	.section	.nv.shared.attn_fwd,"aw",@nobits
	.sectionflags	@""
	.align	16
	.zero		1024


//--------------------- .nv.shared.reserved.0     --------------------------
	.section	.nv.shared.reserved.0,"aw",@nobits
	.align	8
	.weak		__nv_reservedSMEM_offset_0_alias
	.size		__nv_reservedSMEM_offset_0_alias, 0, 64
	.other		__nv_reservedSMEM_offset_0_alias,@"STO_CUDA_RESERVED_SHARED STV_DEFAULT"
__nv_reservedSMEM_offset_0_alias:
	.zero		0
.nv.shared.reserved.0:
	.zero		64
	.weak		__nv_reservedSMEM_allocation_phase
	.type		__nv_reservedSMEM_allocation_phase,@object
	.size		__nv_reservedSMEM_allocation_phase,(.L_0 - __nv_reservedSMEM_allocation_phase)
__nv_reservedSMEM_allocation_phase:
	.zero		1
.L_0:
	.zero		7
	.weak		__nv_reservedSMEM_devtool_atexit_pc
	.type		__nv_reservedSMEM_devtool_atexit_pc,@object
	.size		__nv_reservedSMEM_devtool_atexit_pc,(__nv_reservedSMEM_allocation_mask - __nv_reservedSMEM_devtool_atexit_pc)
__nv_reservedSMEM_devtool_atexit_pc:
	.zero		8
	.weak		__nv_reservedSMEM_allocation_mask
	.type		__nv_reservedSMEM_allocation_mask,@object
	.size		__nv_reservedSMEM_allocation_mask,(.L_2 - __nv_reservedSMEM_allocation_mask)
__nv_reservedSMEM_allocation_mask:
	.zero		4
.L_2:


//--------------------- .nv.constant0.attn_fwd    --------------------------
	.section	.nv.constant0.attn_fwd,"a",@progbits
	.sectionflags	@""
	.align	4
.nv.constant0.attn_fwd:
	.zero		1032


//--------------------- SYMBOLS --------------------------

	.type		.nv.reservedSmem.offset0,@object
	.size		.nv.reservedSmem.offset0,0x4
	.type		.nv.reservedSmem.cap,@object
	.size		.nv.reservedSmem.cap,0x4
